//
// Generated by NVIDIA NVVM Compiler
//
// Compiler Build ID: CL-36424714
// Cuda compilation tools, release 13.0, V13.0.88
// Based on NVVM 20.0.0
//

.version 9.0
.target sm_100
.address_size 64

	// .globl	_Z27random_walk_kernel_advancedPiS_Pyiiiiii
.extern .shared .align 16 .b8 shared_mem[];

.visible .entry _Z27random_walk_kernel_advancedPiS_Pyiiiiii(
	.param .u64 .ptr .align 1 _Z27random_walk_kernel_advancedPiS_Pyiiiiii_param_0,
	.param .u64 .ptr .align 1 _Z27random_walk_kernel_advancedPiS_Pyiiiiii_param_1,
	.param .u64 .ptr .align 1 _Z27random_walk_kernel_advancedPiS_Pyiiiiii_param_2,
	.param .u32 _Z27random_walk_kernel_advancedPiS_Pyiiiiii_param_3,
	.param .u32 _Z27random_walk_kernel_advancedPiS_Pyiiiiii_param_4,
	.param .u32 _Z27random_walk_kernel_advancedPiS_Pyiiiiii_param_5,
	.param .u32 _Z27random_walk_kernel_advancedPiS_Pyiiiiii_param_6,
	.param .u32 _Z27random_walk_kernel_advancedPiS_Pyiiiiii_param_7,
	.param .u32 _Z27random_walk_kernel_advancedPiS_Pyiiiiii_param_8
)
{
	.local .align 16 .b8 	__local_depot0[32];
	.reg .b64 	%SP;
	.reg .b64 	%SPL;
	.reg .pred 	%p<73>;
	.reg .b32 	%r<250>;
	.reg .b64 	%rd<45>;

	mov.u64 	%SPL, __local_depot0;
	ld.param.u64 	%rd5, [_Z27random_walk_kernel_advancedPiS_Pyiiiiii_param_0];
	ld.param.u64 	%rd6, [_Z27random_walk_kernel_advancedPiS_Pyiiiiii_param_1];
	ld.param.u32 	%r63, [_Z27random_walk_kernel_advancedPiS_Pyiiiiii_param_3];
	ld.param.u32 	%r68, [_Z27random_walk_kernel_advancedPiS_Pyiiiiii_param_4];
	ld.param.u32 	%r66, [_Z27random_walk_kernel_advancedPiS_Pyiiiiii_param_7];
	add.u64 	%rd1, %SPL, 0;
	add.u64 	%rd2, %SPL, 16;
	mov.u32 	%r1, %tid.x;
	mov.u32 	%r69, %ctaid.x;
	mov.u32 	%r249, %ntid.x;
	mad.lo.s32 	%r3, %r69, %r249, %r1;
	shl.b32 	%r70, %r1, 2;
	mov.u32 	%r71, shared_mem;
	add.s32 	%r4, %r71, %r70;
	mov.b32 	%r72, 0;
	st.shared.u32 	[%r4], %r72;
	setp.ge.s32 	%p1, %r3, %r68;
	@%p1 bra 	$L__BB0_22;
	ld.param.u32 	%r216, [_Z27random_walk_kernel_advancedPiS_Pyiiiiii_param_5];
	cvta.to.global.u64 	%rd10, %rd5;
	cvta.to.global.u64 	%rd11, %rd6;
	shl.b32 	%r73, %r249, 3;
	mul.wide.s32 	%rd12, %r3, 4;
	add.s64 	%rd3, %rd10, %rd12;
	ld.global.u32 	%r74, [%rd3];
	shl.b32 	%r75, %r249, 2;
	add.s32 	%r76, %r4, %r75;
	st.shared.u32 	[%r76], %r74;
	add.s64 	%rd4, %rd11, %rd12;
	ld.global.u32 	%r77, [%rd4];
	add.s32 	%r78, %r4, %r73;
	st.shared.u32 	[%r78], %r77;
	bar.sync 	0;
	ld.shared.u32 	%r244, [%r76];
	ld.shared.u32 	%r245, [%r78];
	setp.lt.s32 	%p2, %r216, 1;
	@%p2 bra 	$L__BB0_13;
	add.s32 	%r243, %r3, 123456789;
	add.s32 	%r8, %r63, -1;
	ld.shared.u32 	%r225, [%r4];
	mov.b32 	%r224, 0;
	mov.u32 	%r226, %r224;
$L__BB0_3:
	mov.u32 	%r12, %r226;
	ld.param.u32 	%r223, [_Z27random_walk_kernel_advancedPiS_Pyiiiiii_param_8];
	ld.param.u32 	%r217, [_Z27random_walk_kernel_advancedPiS_Pyiiiiii_param_5];
	add.s32 	%r226, %r12, %r223;
	min.s32 	%r17, %r217, %r226;
	mul.lo.s32 	%r18, %r223, %r224;
	sub.s32 	%r19, %r17, %r18;
	setp.ge.s32 	%p3, %r12, %r17;
	mov.b32 	%r246, 0;
	@%p3 bra 	$L__BB0_11;
	and.b32  	%r20, %r19, 3;
	sub.s32 	%r83, %r18, %r17;
	setp.gt.u32 	%p4, %r83, -4;
	mov.b32 	%r246, 0;
	@%p4 bra 	$L__BB0_7;
	and.b32  	%r85, %r19, -4;
	neg.s32 	%r230, %r85;
	mov.b32 	%r246, 0;
$L__BB0_6:
	ld.param.u32 	%r219, [_Z27random_walk_kernel_advancedPiS_Pyiiiiii_param_6];
	setp.ge.s32 	%p5, %r244, %r219;
	setp.lt.s32 	%p6, %r244, %r66;
	and.pred  	%p7, %p5, %p6;
	setp.ge.s32 	%p8, %r245, %r219;
	setp.lt.s32 	%p9, %r245, %r66;
	and.pred  	%p10, %p8, %p9;
	and.pred  	%p11, %p7, %p10;
	selp.u32 	%r86, 1, 0, %p11;
	add.s32 	%r87, %r246, %r86;
	shl.b32 	%r88, %r243, 13;
	xor.b32  	%r89, %r88, %r243;
	shr.u32 	%r90, %r89, 17;
	xor.b32  	%r91, %r90, %r89;
	shl.b32 	%r92, %r91, 5;
	xor.b32  	%r93, %r92, %r91;
	mov.b32 	%r94, 1;
	mov.b32 	%r95, -1;
	mov.b32 	%r96, 0;
	st.local.v4.u32 	[%rd1], {%r96, %r96, %r95, %r94};
	st.local.v4.u32 	[%rd2], {%r94, %r95, %r96, %r96};
	shl.b32 	%r97, %r91, 2;
	cvt.u64.u32 	%rd13, %r97;
	and.b64  	%rd14, %rd13, 12;
	add.s64 	%rd15, %rd1, %rd14;
	ld.local.u32 	%r98, [%rd15];
	add.s32 	%r99, %r244, %r63;
	add.s32 	%r100, %r99, %r98;
	and.b32  	%r101, %r100, %r8;
	add.s64 	%rd16, %rd2, %rd14;
	ld.local.u32 	%r102, [%rd16];
	add.s32 	%r103, %r245, %r63;
	add.s32 	%r104, %r103, %r102;
	and.b32  	%r105, %r104, %r8;
	setp.ge.s32 	%p12, %r101, %r219;
	setp.lt.s32 	%p13, %r101, %r66;
	and.pred  	%p14, %p12, %p13;
	setp.ge.s32 	%p15, %r105, %r219;
	setp.lt.s32 	%p16, %r105, %r66;
	and.pred  	%p17, %p15, %p16;
	and.pred  	%p19, %p14, %p17;
	selp.u32 	%r106, 1, 0, %p19;
	add.s32 	%r107, %r87, %r106;
	shl.b32 	%r108, %r93, 13;
	xor.b32  	%r109, %r108, %r93;
	shr.u32 	%r110, %r109, 17;
	xor.b32  	%r111, %r110, %r109;
	shl.b32 	%r112, %r111, 5;
	xor.b32  	%r113, %r112, %r111;
	st.local.u32 	[%rd1+4], %r96;
	st.local.v2.u32 	[%rd1+8], {%r95, %r94};
	st.local.v4.u32 	[%rd2], {%r94, %r95, %r96, %r96};
	shl.b32 	%r114, %r111, 2;
	cvt.u64.u32 	%rd17, %r114;
	and.b64  	%rd18, %rd17, 12;
	add.s64 	%rd19, %rd1, %rd18;
	ld.local.u32 	%r115, [%rd19];
	add.s32 	%r116, %r101, %r63;
	add.s32 	%r117, %r116, %r115;
	and.b32  	%r118, %r117, %r8;
	add.s64 	%rd20, %rd2, %rd18;
	ld.local.u32 	%r119, [%rd20];
	add.s32 	%r120, %r105, %r63;
	add.s32 	%r121, %r120, %r119;
	and.b32  	%r122, %r121, %r8;
	setp.ge.s32 	%p20, %r118, %r219;
	setp.lt.s32 	%p21, %r118, %r66;
	and.pred  	%p22, %p20, %p21;
	setp.ge.s32 	%p23, %r122, %r219;
	setp.lt.s32 	%p24, %r122, %r66;
	and.pred  	%p25, %p23, %p24;
	and.pred  	%p27, %p22, %p25;
	selp.u32 	%r123, 1, 0, %p27;
	add.s32 	%r124, %r107, %r123;
	shl.b32 	%r125, %r113, 13;
	xor.b32  	%r126, %r125, %r113;
	shr.u32 	%r127, %r126, 17;
	xor.b32  	%r128, %r127, %r126;
	shl.b32 	%r129, %r128, 5;
	xor.b32  	%r130, %r129, %r128;
	st.local.v4.u32 	[%rd1], {%r96, %r96, %r95, %r94};
	st.local.v4.u32 	[%rd2], {%r94, %r95, %r96, %r96};
	shl.b32 	%r131, %r128, 2;
	cvt.u64.u32 	%rd21, %r131;
	and.b64  	%rd22, %rd21, 12;
	add.s64 	%rd23, %rd1, %rd22;
	ld.local.u32 	%r132, [%rd23];
	add.s32 	%r133, %r118, %r63;
	add.s32 	%r134, %r133, %r132;
	and.b32  	%r135, %r134, %r8;
	add.s64 	%rd24, %rd2, %rd22;
	ld.local.u32 	%r136, [%rd24];
	add.s32 	%r137, %r122, %r63;
	add.s32 	%r138, %r137, %r136;
	and.b32  	%r139, %r138, %r8;
	setp.ge.s32 	%p28, %r135, %r219;
	setp.lt.s32 	%p29, %r135, %r66;
	and.pred  	%p30, %p28, %p29;
	setp.ge.s32 	%p31, %r139, %r219;
	setp.lt.s32 	%p32, %r139, %r66;
	and.pred  	%p33, %p31, %p32;
	and.pred  	%p35, %p30, %p33;
	selp.u32 	%r140, 1, 0, %p35;
	add.s32 	%r246, %r124, %r140;
	shl.b32 	%r141, %r130, 13;
	xor.b32  	%r142, %r141, %r130;
	shr.u32 	%r143, %r142, 17;
	xor.b32  	%r144, %r143, %r142;
	shl.b32 	%r145, %r144, 5;
	xor.b32  	%r243, %r145, %r144;
	st.local.u32 	[%rd1+4], %r96;
	st.local.v2.u32 	[%rd1+8], {%r95, %r94};
	st.local.v4.u32 	[%rd2], {%r94, %r95, %r96, %r96};
	shl.b32 	%r146, %r144, 2;
	cvt.u64.u32 	%rd25, %r146;
	and.b64  	%rd26, %rd25, 12;
	add.s64 	%rd27, %rd1, %rd26;
	ld.local.u32 	%r147, [%rd27];
	add.s32 	%r148, %r135, %r63;
	add.s32 	%r149, %r148, %r147;
	and.b32  	%r244, %r149, %r8;
	add.s64 	%rd28, %rd2, %rd26;
	ld.local.u32 	%r150, [%rd28];
	add.s32 	%r151, %r139, %r63;
	add.s32 	%r152, %r151, %r150;
	and.b32  	%r245, %r152, %r8;
	add.s32 	%r230, %r230, 4;
	setp.ne.s32 	%p36, %r230, 0;
	@%p36 bra 	$L__BB0_6;
$L__BB0_7:
	setp.eq.s32 	%p37, %r20, 0;
	@%p37 bra 	$L__BB0_11;
	ld.param.u32 	%r220, [_Z27random_walk_kernel_advancedPiS_Pyiiiiii_param_6];
	setp.ge.s32 	%p38, %r244, %r220;
	setp.lt.s32 	%p39, %r244, %r66;
	and.pred  	%p40, %p38, %p39;
	setp.ge.s32 	%p41, %r245, %r220;
	setp.lt.s32 	%p42, %r245, %r66;
	and.pred  	%p43, %p41, %p42;
	and.pred  	%p44, %p40, %p43;
	selp.u32 	%r153, 1, 0, %p44;
	add.s32 	%r246, %r246, %r153;
	shl.b32 	%r154, %r243, 13;
	xor.b32  	%r155, %r154, %r243;
	shr.u32 	%r156, %r155, 17;
	xor.b32  	%r157, %r156, %r155;
	shl.b32 	%r158, %r157, 5;
	xor.b32  	%r243, %r158, %r157;
	mov.b32 	%r159, 1;
	mov.b32 	%r160, -1;
	mov.b32 	%r161, 0;
	st.local.v4.u32 	[%rd1], {%r161, %r161, %r160, %r159};
	st.local.v4.u32 	[%rd2], {%r159, %r160, %r161, %r161};
	shl.b32 	%r162, %r157, 2;
	cvt.u64.u32 	%rd29, %r162;
	and.b64  	%rd30, %rd29, 12;
	add.s64 	%rd31, %rd1, %rd30;
	ld.local.u32 	%r163, [%rd31];
	add.s32 	%r164, %r244, %r63;
	add.s32 	%r165, %r164, %r163;
	and.b32  	%r244, %r165, %r8;
	add.s64 	%rd32, %rd2, %rd30;
	ld.local.u32 	%r166, [%rd32];
	add.s32 	%r167, %r245, %r63;
	add.s32 	%r168, %r167, %r166;
	and.b32  	%r245, %r168, %r8;
	setp.eq.s32 	%p45, %r20, 1;
	@%p45 bra 	$L__BB0_11;
	ld.param.u32 	%r221, [_Z27random_walk_kernel_advancedPiS_Pyiiiiii_param_6];
	setp.ge.s32 	%p46, %r244, %r221;
	setp.lt.s32 	%p47, %r244, %r66;
	and.pred  	%p48, %p46, %p47;
	setp.ge.s32 	%p49, %r245, %r221;
	setp.lt.s32 	%p50, %r245, %r66;
	and.pred  	%p51, %p49, %p50;
	and.pred  	%p52, %p48, %p51;
	selp.u32 	%r169, 1, 0, %p52;
	add.s32 	%r246, %r246, %r169;
	shl.b32 	%r170, %r243, 13;
	xor.b32  	%r171, %r170, %r243;
	shr.u32 	%r172, %r171, 17;
	xor.b32  	%r173, %r172, %r171;
	shl.b32 	%r174, %r173, 5;
	xor.b32  	%r243, %r174, %r173;
	mov.b32 	%r175, 0;
	st.local.u32 	[%rd1+4], %r175;
	mov.b32 	%r176, 1;
	mov.b32 	%r177, -1;
	st.local.v2.u32 	[%rd1+8], {%r177, %r176};
	st.local.v4.u32 	[%rd2], {%r176, %r177, %r175, %r175};
	shl.b32 	%r178, %r173, 2;
	cvt.u64.u32 	%rd33, %r178;
	and.b64  	%rd34, %rd33, 12;
	add.s64 	%rd35, %rd1, %rd34;
	ld.local.u32 	%r179, [%rd35];
	add.s32 	%r180, %r244, %r63;
	add.s32 	%r181, %r180, %r179;
	and.b32  	%r244, %r181, %r8;
	add.s64 	%rd36, %rd2, %rd34;
	ld.local.u32 	%r182, [%rd36];
	add.s32 	%r183, %r245, %r63;
	add.s32 	%r184, %r183, %r182;
	and.b32  	%r245, %r184, %r8;
	setp.eq.s32 	%p53, %r20, 2;
	@%p53 bra 	$L__BB0_11;
	ld.param.u32 	%r222, [_Z27random_walk_kernel_advancedPiS_Pyiiiiii_param_6];
	setp.ge.s32 	%p54, %r244, %r222;
	setp.lt.s32 	%p55, %r244, %r66;
	and.pred  	%p56, %p54, %p55;
	setp.ge.s32 	%p57, %r245, %r222;
	setp.lt.s32 	%p58, %r245, %r66;
	and.pred  	%p59, %p57, %p58;
	and.pred  	%p60, %p56, %p59;
	selp.u32 	%r185, 1, 0, %p60;
	add.s32 	%r246, %r246, %r185;
	shl.b32 	%r186, %r243, 13;
	xor.b32  	%r187, %r186, %r243;
	shr.u32 	%r188, %r187, 17;
	xor.b32  	%r189, %r188, %r187;
	shl.b32 	%r190, %r189, 5;
	xor.b32  	%r243, %r190, %r189;
	mov.b32 	%r191, 0;
	st.local.u32 	[%rd1+4], %r191;
	mov.b32 	%r192, 1;
	mov.b32 	%r193, -1;
	st.local.v2.u32 	[%rd1+8], {%r193, %r192};
	st.local.v4.u32 	[%rd2], {%r192, %r193, %r191, %r191};
	shl.b32 	%r194, %r189, 2;
	cvt.u64.u32 	%rd37, %r194;
	and.b64  	%rd38, %rd37, 12;
	add.s64 	%rd39, %rd1, %rd38;
	ld.local.u32 	%r195, [%rd39];
	add.s32 	%r196, %r244, %r63;
	add.s32 	%r197, %r196, %r195;
	and.b32  	%r244, %r197, %r8;
	add.s64 	%rd40, %rd2, %rd38;
	ld.local.u32 	%r198, [%rd40];
	add.s32 	%r199, %r245, %r63;
	add.s32 	%r200, %r199, %r198;
	and.b32  	%r245, %r200, %r8;
$L__BB0_11:
	ld.param.u32 	%r218, [_Z27random_walk_kernel_advancedPiS_Pyiiiiii_param_5];
	add.s32 	%r225, %r225, %r246;
	setp.lt.s32 	%p61, %r226, %r218;
	add.s32 	%r224, %r224, 1;
	@%p61 bra 	$L__BB0_3;
	st.shared.u32 	[%r4], %r225;
$L__BB0_13:
	bar.sync 	0;
	setp.lt.u32 	%p62, %r249, 66;
	@%p62 bra 	$L__BB0_17;
$L__BB0_14:
	shr.u32 	%r61, %r249, 1;
	setp.ge.u32 	%p63, %r1, %r61;
	@%p63 bra 	$L__BB0_16;
	shl.b32 	%r201, %r61, 2;
	add.s32 	%r202, %r4, %r201;
	ld.shared.u32 	%r203, [%r202];
	ld.shared.u32 	%r204, [%r4];
	add.s32 	%r205, %r204, %r203;
	st.shared.u32 	[%r4], %r205;
$L__BB0_16:
	bar.sync 	0;
	setp.gt.u32 	%p64, %r249, 131;
	mov.u32 	%r249, %r61;
	@%p64 bra 	$L__BB0_14;
$L__BB0_17:
	setp.gt.u32 	%p65, %r1, 31;
	@%p65 bra 	$L__BB0_21;
	ld.shared.u32 	%r206, [%r4];
	shfl.sync.down.b32	%r207|%p66, %r206, 16, 31, -1;
	add.s32 	%r208, %r207, %r206;
	shfl.sync.down.b32	%r209|%p67, %r208, 8, 31, -1;
	add.s32 	%r210, %r209, %r208;
	shfl.sync.down.b32	%r211|%p68, %r210, 4, 31, -1;
	add.s32 	%r212, %r211, %r210;
	shfl.sync.down.b32	%r213|%p69, %r212, 2, 31, -1;
	add.s32 	%r214, %r213, %r212;
	shfl.sync.down.b32	%r215|%p70, %r214, 1, 31, -1;
	add.s32 	%r62, %r215, %r214;
	setp.ne.s32 	%p71, %r1, 0;
	@%p71 bra 	$L__BB0_21;
	st.shared.u32 	[shared_mem], %r62;
	setp.eq.s32 	%p72, %r62, 0;
	@%p72 bra 	$L__BB0_21;
	ld.param.u64 	%rd44, [_Z27random_walk_kernel_advancedPiS_Pyiiiiii_param_2];
	cvt.u64.u32 	%rd41, %r62;
	cvta.to.global.u64 	%rd42, %rd44;
	atom.global.add.u64 	%rd43, [%rd42], %rd41;
$L__BB0_21:
	st.global.u32 	[%rd3], %r244;
	st.global.u32 	[%rd4], %r245;
$L__BB0_22:
	ret;

}


// ===== COMPILED SASS (sm_100) =====

	.target	sm_100

	.elftype	@"ET_EXEC"


//--------------------- .note.nv.tkinfo           --------------------------
	.section	.note.nv.tkinfo,"",@"SHT_NOTE"
	.sectionflags	@"SHF_NOTE_NV_TKINFO"
	.tkinfo
        /*0018*/ 	.word	0x00000002
        /*0030*/ 	.string	""
        /*0030*/ 	.string	"ptxas"
        /*0030*/ 	.string	"Cuda compilation tools, release 13.0, V13.0.88"
        /*0030*/ 	.string	"Build cuda_13.0.r13.0/compiler.36424714_0"
        /*0030*/ 	.string	"-arch sm_100 -m 64 "



//--------------------- .note.nv.cuinfo           --------------------------
	.section	.note.nv.cuinfo,"",@"SHT_NOTE"
	.sectionflags	@"SHF_NOTE_NV_CUINFO"
        /*0018*/ 	.short	0x0002
        /*001a*/ 	.short	0x0064
        /*001c*/ 	.short	0x0082
	.zero		2


//--------------------- .nv.info                  --------------------------
	.section	.nv.info,"",@"SHT_CUDA_INFO"
	.align	4


	//----- nvinfo : EIATTR_REGCOUNT
	.align		4
        /*0000*/ 	.byte	0x04, 0x2f
        /*0002*/ 	.short	(.L_1 - .L_0)
	.align		4
.L_0:
        /*0004*/ 	.word	index@(_Z27random_walk_kernel_advancedPiS_Pyiiiiii)
        /*0008*/ 	.word	0x00000016


	//----- nvinfo : EIATTR_FRAME_SIZE
	.align		4
.L_1:
        /*000c*/ 	.byte	0x04, 0x11
        /*000e*/ 	.short	(.L_3 - .L_2)
	.align		4
.L_2:
        /*0010*/ 	.word	index@(_Z27random_walk_kernel_advancedPiS_Pyiiiiii)
        /*0014*/ 	.word	0x00000000


	//----- nvinfo : EIATTR_MIN_STACK_SIZE
	.align		4
.L_3:
        /*0018*/ 	.byte	0x04, 0x12
        /*001a*/ 	.short	(.L_5 - .L_4)
	.align		4
.L_4:
        /*001c*/ 	.word	index@(_Z27random_walk_kernel_advancedPiS_Pyiiiiii)
        /*0020*/ 	.word	0x00000000
.L_5:


//--------------------- .nv.compat                --------------------------
	.section	.nv.compat,"",@"SHT_CUDA_COMPAT_INFO"
	.align	4
        /*0000*/ 	.byte	0x02, 0x09, 0x00, 0x00, 0x02, 0x02, 0x01, 0x00, 0x02, 0x05, 0x05, 0x00, 0x03, 0x07, 0x01, 0x01
        /*0010*/ 	.byte	0x02, 0x03, 0x00, 0x00, 0x02, 0x06, 0x01, 0x00, 0x04, 0x0b, 0x08, 0x00, 0x09, 0x00, 0x00, 0x00
        /*0020*/ 	.byte	0x00, 0x00, 0x00, 0x00


//--------------------- .nv.info._Z27random_walk_kernel_advancedPiS_Pyiiiiii --------------------------
	.section	.nv.info._Z27random_walk_kernel_advancedPiS_Pyiiiiii,"",@"SHT_CUDA_INFO"
	.sectionflags	@""
	.align	4


	//----- nvinfo : EIATTR_CUDA_API_VERSION
	.align		4
        /*0000*/ 	.byte	0x04, 0x37
        /*0002*/ 	.short	(.L_7 - .L_6)
.L_6:
        /*0004*/ 	.word	0x00000082


	//----- nvinfo : EIATTR_KPARAM_INFO
	.align		4
.L_7:
        /*0008*/ 	.byte	0x04, 0x17
        /*000a*/ 	.short	(.L_9 - .L_8)
.L_8:
        /*000c*/ 	.word	0x00000000
        /*0010*/ 	.short	0x0008
        /*0012*/ 	.short	0x002c
        /*0014*/ 	.byte	0x00, 0xf0, 0x11, 0x00


	//----- nvinfo : EIATTR_KPARAM_INFO
	.align		4
.L_9:
        /*0018*/ 	.byte	0x04, 0x17
        /*001a*/ 	.short	(.L_11 - .L_10)
.L_10:
        /*001c*/ 	.word	0x00000000
        /*0020*/ 	.short	0x0007
        /*0022*/ 	.short	0x0028
        /*0024*/ 	.byte	0x00, 0xf0, 0x11, 0x00


	//----- nvinfo : EIATTR_KPARAM_INFO
	.align		4
.L_11:
        /*0028*/ 	.byte	0x04, 0x17
        /*002a*/ 	.short	(.L_13 - .L_12)
.L_12:
        /*002c*/ 	.word	0x00000000
        /*0030*/ 	.short	0x0006
        /*0032*/ 	.short	0x0024
        /*0034*/ 	.byte	0x00, 0xf0, 0x11, 0x00


	//----- nvinfo : EIATTR_KPARAM_INFO
	.align		4
.L_13:
        /*0038*/ 	.byte	0x04, 0x17
        /*003a*/ 	.short	(.L_15 - .L_14)
.L_14:
        /*003c*/ 	.word	0x00000000
        /*0040*/ 	.short	0x0005
        /*0042*/ 	.short	0x0020
        /*0044*/ 	.byte	0x00, 0xf0, 0x11, 0x00


	//----- nvinfo : EIATTR_KPARAM_INFO
	.align		4
.L_15:
        /*0048*/ 	.byte	0x04, 0x17
        /*004a*/ 	.short	(.L_17 - .L_16)
.L_16:
        /*004c*/ 	.word	0x00000000
        /*0050*/ 	.short	0x0004
        /*0052*/ 	.short	0x001c
        /*0054*/ 	.byte	0x00, 0xf0, 0x11, 0x00


	//----- nvinfo : EIATTR_KPARAM_INFO
	.align		4
.L_17:
        /*0058*/ 	.byte	0x04, 0x17
        /*005a*/ 	.short	(.L_19 - .L_18)
.L_18:
        /*005c*/ 	.word	0x00000000
        /*0060*/ 	.short	0x0003
        /*0062*/ 	.short	0x0018
        /*0064*/ 	.byte	0x00, 0xf0, 0x11, 0x00


	//----- nvinfo : EIATTR_KPARAM_INFO
	.align		4
.L_19:
        /*0068*/ 	.byte	0x04, 0x17
        /*006a*/ 	.short	(.L_21 - .L_20)
.L_20:
        /*006c*/ 	.word	0x00000000
        /*0070*/ 	.short	0x0002
        /*0072*/ 	.short	0x0010
        /*0074*/ 	.byte	0x00, 0xf5, 0x21, 0x00


	//----- nvinfo : EIATTR_KPARAM_INFO
	.align		4
.L_21:
        /*0078*/ 	.byte	0x04, 0x17
        /*007a*/ 	.short	(.L_23 - .L_22)
.L_22:
        /*007c*/ 	.word	0x00000000
        /*0080*/ 	.short	0x0001
        /*0082*/ 	.short	0x0008
        /*0084*/ 	.byte	0x00, 0xf5, 0x21, 0x00


	//----- nvinfo : EIATTR_KPARAM_INFO
	.align		4
.L_23:
        /*0088*/ 	.byte	0x04, 0x17
        /*008a*/ 	.short	(.L_25 - .L_24)
.L_24:
        /*008c*/ 	.word	0x00000000
        /*0090*/ 	.short	0x0000
        /*0092*/ 	.short	0x0000
        /*0094*/ 	.byte	0x00, 0xf5, 0x21, 0x00


	//----- nvinfo : EIATTR_SPARSE_MMA_MASK
	.align		4
.L_25:
        /*0098*/ 	.byte	0x03, 0x50
        /*009a*/ 	.short	0x0000


	//----- nvinfo : EIATTR_MAXREG_COUNT
	.align		4
        /*009c*/ 	.byte	0x03, 0x1b
        /*009e*/ 	.short	0x00ff


	//----- nvinfo : EIATTR_NUM_BARRIERS
	.align		4
        /*00a0*/ 	.byte	0x02, 0x4c
        /*00a2*/ 	.byte	0x01
	.zero		1


	//----- nvinfo : EIATTR_MERCURY_ISA_VERSION
	.align		4
        /*00a4*/ 	.byte	0x03, 0x5f
        /*00a6*/ 	.short	0x0101


	//----- nvinfo : EIATTR_COOP_GROUP_MASK_REGIDS
	.align		4
        /*00a8*/ 	.byte	0x04, 0x29
        /*00aa*/ 	.short	(.L_27 - .L_26)


	//   ....[0]....
.L_26:
        /*00ac*/ 	.word	0xffffffff


	//   ....[1]....
        /*00b0*/ 	.word	0xffffffff


	//   ....[2]....
        /*00b4*/ 	.word	0xffffffff


	//   ....[3]....
        /*00b8*/ 	.word	0xffffffff


	//   ....[4]....
        /*00bc*/ 	.word	0xffffffff


	//   ....[5]....
        /*00c0*/ 	.word	0x0500000c


	//   ....[6]....
        /*00c4*/ 	.word	0x0500000c


	//   ....[7]....
        /*00c8*/ 	.word	0x0500000c


	//   ....[8]....
        /*00cc*/ 	.word	0x0500000c


	//   ....[9]....
        /*00d0*/ 	.word	0x0500000c


	//----- nvinfo : EIATTR_COOP_GROUP_INSTR_OFFSETS
	.align		4
.L_27:
        /*00d4*/ 	.byte	0x04, 0x28
        /*00d6*/ 	.short	(.L_29 - .L_28)


	//   ....[0]....
.L_28:
        /*00d8*/ 	.word	0x000018f0


	//   ....[1]....
        /*00dc*/ 	.word	0x00001910


	//   ....[2]....
        /*00e0*/ 	.word	0x00001930


	//   ....[3]....
        /*00e4*/ 	.word	0x00001950


	//   ....[4]....
        /*00e8*/ 	.word	0x00001970


	//   ....[5]....
        /*00ec*/ 	.word	0x00001ac0


	//   ....[6]....
        /*00f0*/ 	.word	0x00001b30


	//   ....[7]....
        /*00f4*/ 	.word	0x00001ba0


	//   ....[8]....
        /*00f8*/ 	.word	0x00001c10


	//   ....[9]....
        /*00fc*/ 	.word	0x00001c80


	//----- nvinfo : EIATTR_VRC_CTA_INIT_COUNT
	.align		4
.L_29:
        /*0100*/ 	.byte	0x02, 0x4a
	.zero		1
	.zero		1


	//----- nvinfo : EIATTR_EXIT_INSTR_OFFSETS
	.align		4
        /*0104*/ 	.byte	0x04, 0x1c
        /*0106*/ 	.short	(.L_31 - .L_30)


	//   ....[0]....
.L_30:
        /*0108*/ 	.word	0x000000c0


	//   ....[1]....
        /*010c*/ 	.word	0x00001a70


	//----- nvinfo : EIATTR_CRS_STACK_SIZE
	.align		4
.L_31:
        /*0110*/ 	.byte	0x04, 0x1e
        /*0112*/ 	.short	(.L_33 - .L_32)
.L_32:
        /*0114*/ 	.word	0x00000000


	//----- nvinfo : EIATTR_CBANK_PARAM_SIZE
	.align		4
.L_33:
        /*0118*/ 	.byte	0x03, 0x19
        /*011a*/ 	.short	0x0030


	//----- nvinfo : EIATTR_PARAM_CBANK
	.align		4
        /*011c*/ 	.byte	0x04, 0x0a
        /*011e*/ 	.short	(.L_35 - .L_34)
	.align		4
.L_34:
        /*0120*/ 	.word	index@(.nv.constant0._Z27random_walk_kernel_advancedPiS_Pyiiiiii)
        /*0124*/ 	.short	0x0380
        /*0126*/ 	.short	0x0030


	//----- nvinfo : EIATTR_SW_WAR
	.align		4
.L_35:
        /*0128*/ 	.byte	0x04, 0x36
        /*012a*/ 	.short	(.L_37 - .L_36)
.L_36:
        /*012c*/ 	.word	0x00000008
.L_37:


//--------------------- .nv.callgraph             --------------------------
	.section	.nv.callgraph,"",@"SHT_CUDA_CALLGRAPH"
	.align	4
	.sectionentsize	8
	.align		4
        /*0000*/ 	.word	0x00000000
	.align		4
        /*0004*/ 	.word	0xffffffff
	.align		4
        /*0008*/ 	.word	0x00000000
	.align		4
        /*000c*/ 	.word	0xfffffffe
	.align		4
        /*0010*/ 	.word	0x00000000
	.align		4
        /*0014*/ 	.word	0xfffffffd
	.align		4
        /*0018*/ 	.word	0x00000000
	.align		4
        /*001c*/ 	.word	0xfffffffc


//--------------------- .text._Z27random_walk_kernel_advancedPiS_Pyiiiiii --------------------------
	.section	.text._Z27random_walk_kernel_advancedPiS_Pyiiiiii,"ax",@progbits
	.align	128
        .global         _Z27random_walk_kernel_advancedPiS_Pyiiiiii
        .type           _Z27random_walk_kernel_advancedPiS_Pyiiiiii,@function
        .size           _Z27random_walk_kernel_advancedPiS_Pyiiiiii,(.L_x_17 - _Z27random_walk_kernel_advancedPiS_Pyiiiiii)
        .other          _Z27random_walk_kernel_advancedPiS_Pyiiiiii,@"STO_CUDA_ENTRY STV_DEFAULT"
_Z27random_walk_kernel_advancedPiS_Pyiiiiii:
.text._Z27random_walk_kernel_advancedPiS_Pyiiiiii:
[----:B------:R-:W-:Y:S01]  /*0000*/  LDC R1, c[0x0][0x37c] ;  /* 0x0000df00ff017b82 */ /* 0x000fe20000000800 */
[----:B------:R-:W0:Y:S07]  /*0010*/  S2R R0, SR_TID.X ;  /* 0x0000000000007919 */ /* 0x000e2e0000002100 */
[----:B------:R-:W0:Y:S01]  /*0020*/  S2UR UR6, SR_CTAID.X ;  /* 0x00000000000679c3 */ /* 0x000e220000002500 */
[----:B------:R-:W1:Y:S01]  /*0030*/  LDCU UR7, c[0x0][0x39c] ;  /* 0x00007380ff0777ac */ /* 0x000e620008000800 */
[----:B------:R-:W-:-:S06]  /*0040*/  UMOV UR4, 0x400 ;  /* 0x0000040000047882 */ /* 0x000fcc0000000000 */
[----:B------:R-:W0:Y:S08]  /*0050*/  LDC R7, c[0x0][0x360] ;  /* 0x0000d800ff077b82 */ /* 0x000e300000000800 */
[----:B------:R-:W2:Y:S01]  /*0060*/  S2UR UR5, SR_CgaCtaId ;  /* 0x00000000000579c3 */ /* 0x000ea20000008800 */
[----:B0-----:R-:W-:-:S05]  /*0070*/  IMAD R15, R7, UR6, R0 ;  /* 0x00000006070f7c24 */ /* 0x001fca000f8e0200 */
[----:B-1----:R-:W-:Y:S01]  /*0080*/  ISETP.GE.AND P0, PT, R15, UR7, PT ;  /* 0x000000070f007c0c */ /* 0x002fe2000bf06270 */
[----:B--2---:R-:W-:-:S06]  /*0090*/  ULEA UR4, UR5, UR4, 0x18 ;  /* 0x0000000405047291 */ /* 0x004fcc000f8ec0ff */
[----:B------:R-:W-:-:S05]  /*00a0*/  LEA R6, R0, UR4, 0x2 ;  /* 0x0000000400067c11 */ /* 0x000fca000f8e10ff */
[----:B------:R0:W-:Y:S01]  /*00b0*/  STS [R6], RZ ;  /* 0x000000ff06007388 */ /* 0x0001e20000000800 */
[----:B------:R-:W-:Y:S05]  /*00c0*/  @P0 EXIT ;  /* 0x000000000000094d */ /* 0x000fea0003800000 */
[----:B------:R-:W1:Y:S01]  /*00d0*/  LDC.64 R2, c[0x0][0x380] ;  /* 0x0000e000ff027b82 */ /* 0x000e620000000a00 */
[----:B------:R-:W2:Y:S07]  /*00e0*/  LDCU.64 UR12, c[0x0][0x358] ;  /* 0x00006b00ff0c77ac */ /* 0x000eae0008000a00 */
[----:B------:R-:W3:Y:S01]  /*00f0*/  LDC.64 R4, c[0x0][0x388] ;  /* 0x0000e200ff047b82 */ /* 0x000ee20000000a00 */
[----:B------:R-:W-:Y:S01]  /*0100*/  IMAD R13, R7, 0x4, R6 ;  /* 0x00000004070d7824 */ /* 0x000fe200078e0206 */
[----:B------:R-:W4:Y:S01]  /*0110*/  LDCU UR4, c[0x0][0x3a0] ;  /* 0x00007400ff0477ac */ /* 0x000f220008000800 */
[----:B-1----:R-:W-:-:S05]  /*0120*/  IMAD.WIDE R2, R15, 0x4, R2 ;  /* 0x000000040f027825 */ /* 0x002fca00078e0202 */
[----:B--2---:R-:W2:Y:S01]  /*0130*/  LDG.E R8, desc[UR12][R2.64] ;  /* 0x0000000c02087981 */ /* 0x004ea2000c1e1900 */
[----:B---3--:R-:W-:-:S05]  /*0140*/  IMAD.WIDE R4, R15, 0x4, R4 ;  /* 0x000000040f047825 */ /* 0x008fca00078e0204 */
[----:B------:R-:W3:Y:S01]  /*0150*/  LDG.E R10, desc[UR12][R4.64] ;  /* 0x0000000c040a7981 */ /* 0x000ee2000c1e1900 */
[----:B------:R-:W-:Y:S01]  /*0160*/  IMAD R17, R7, 0x8, R6 ;  /* 0x0000000807117824 */ /* 0x000fe200078e0206 */
[----:B----4-:R-:W-:Y:S02]  /*0170*/  UISETP.GE.AND UP0, UPT, UR4, 0x1, UPT ;  /* 0x000000010400788c */ /* 0x010fe4000bf06270 */
[----:B--2---:R1:W-:Y:S04]  /*0180*/  STS [R13], R8 ;  /* 0x000000080d007388 */ /* 0x0043e80000000800 */
[----:B---3--:R1:W-:Y:S01]  /*0190*/  STS [R17], R10 ;  /* 0x0000000a11007388 */ /* 0x0083e20000000800 */
[----:B------:R-:W-:Y:S06]  /*01a0*/  BAR.SYNC.DEFER_BLOCKING 0x0 ;  /* 0x0000000000007b1d */ /* 0x000fec0000010000 */
[----:B------:R1:W2:Y:S04]  /*01b0*/  LDS R11, [R13] ;  /* 0x000000000d0b7984 */ /* 0x0002a80000000800 */
[----:B------:R1:W3:Y:S01]  /*01c0*/  LDS R9, [R17] ;  /* 0x0000000011097984 */ /* 0x0002e20000000800 */
[----:B------:R-:W-:Y:S05]  /*01d0*/  BRA.U !UP0, `(.L_x_0) ;  /* 0x0000001508747547 */ /* 0x000fea000b800000 */
[----:B-1----:R1:W4:Y:S01]  /*01e0*/  LDS R13, [R6] ;  /* 0x00000000060d7984 */ /* 0x0023220000000800 */
[----:B------:R-:W5:Y:S01]  /*01f0*/  LDCU UR6, c[0x0][0x398] ;  /* 0x00007300ff0677ac */ /* 0x000f620008000800 */
[----:B------:R-:W-:Y:S01]  /*0200*/  VIADD R15, R15, 0x75bcd15 ;  /* 0x075bcd150f0f7836 */ /* 0x000fe20000000000 */
[----:B------:R-:W-:Y:S01]  /*0210*/  UMOV UR4, URZ ;  /* 0x000000ff00047c82 */ /* 0x000fe20008000000 */
[----:B------:R-:W-:Y:S01]  /*0220*/  UMOV UR5, URZ ;  /* 0x000000ff00057c82 */ /* 0x000fe20008000000 */
[----:B-1---5:R-:W-:-:S12]  /*0230*/  UIADD3 UR6, UPT, UPT, UR6, -0x1, URZ ;  /* 0xffffffff06067890 */ /* 0x022fd8000fffe0ff */
.L_x_4:
[----:B------:R-:W1:Y:S01]  /*0240*/  LDCU UR8, c[0x0][0x3ac] ;  /* 0x00007580ff0877ac */ /* 0x000e620008000800 */
[----:B------:R-:W-:Y:S01]  /*0250*/  IMAD.MOV.U32 R8, RZ, RZ, RZ ;  /* 0x000000ffff087224 */ /* 0x000fe200078e00ff */
[----:B------:R-:W5:Y:S01]  /*0260*/  LDCU UR10, c[0x0][0x3a0] ;  /* 0x00007400ff0a77ac */ /* 0x000f620008000800 */
[----:B-1----:R-:W-:-:S04]  /*0270*/  UIADD3 UR7, UPT, UPT, UR5, UR8, URZ ;  /* 0x0000000805077290 */ /* 0x002fc8000fffe0ff */
[----:B-----5:R-:W-:-:S04]  /*0280*/  UISETP.LT.AND UP0, UPT, UR7, UR10, UPT ;  /* 0x0000000a0700728c */ /* 0x020fc8000bf01270 */
[----:B------:R-:W-:Y:S02]  /*0290*/  USEL UR9, UR7, UR10, UP0 ;  /* 0x0000000a07097287 */ /* 0x000fe40008000000 */
[----:B------:R-:W-:Y:S02]  /*02a0*/  UISETP.GE.AND UP0, UPT, UR7, UR10, UPT ;  /* 0x0000000a0700728c */ /* 0x000fe4000bf06270 */
[----:B------:R-:W-:-:S03]  /*02b0*/  UISETP.GE.AND UP1, UPT, UR5, UR9, UPT ;  /* 0x000000090500728c */ /* 0x000fc6000bf26270 */
[----:B------:R-:W-:-:S06]  /*02c0*/  UMOV UR5, UR7 ;  /* 0x0000000700057c82 */ /* 0x000fcc0008000000 */
[----:B------:R-:W-:Y:S05]  /*02d0*/  BRA.U UP1, `(.L_x_1) ;  /* 0x0000001501247547 */ /* 0x000fea000b800000 */
[----:B------:R-:W-:Y:S01]  /*02e0*/  UIADD3 UR7, UPT, UPT, -UR4, URZ, URZ ;  /* 0x000000ff04077290 */ /* 0x000fe2000fffe1ff */
[----:B------:R-:W-:-:S03]  /*02f0*/  IMAD.MOV.U32 R8, RZ, RZ, RZ ;  /* 0x000000ffff087224 */ /* 0x000fc600078e00ff */
[----:B------:R-:W-:Y:S02]  /*0300*/  UIMAD UR10, UR8, UR7, UR9 ;  /* 0x00000007080a72a4 */ /* 0x000fe4000f8e0209 */
[----:B------:R-:W-:Y:S02]  /*0310*/  UIMAD UR7, UR4, UR8, -UR9 ;  /* 0x00000008040772a4 */ /* 0x000fe4000f8e0a09 */
[----:B------:R-:W-:Y:S02]  /*0320*/  ULOP3.LUT UR11, UR10, 0x3, URZ, 0xc0, !UPT ;  /* 0x000000030a0b7892 */ /* 0x000fe4000f8ec0ff */
[----:B------:R-:W-:Y:S02]  /*0330*/  UISETP.GT.U32.AND UP2, UPT, UR7, -0x4, UPT ;  /* 0xfffffffc0700788c */ /* 0x000fe4000bf44070 */
[----:B------:R-:W-:-:S07]  /*0340*/  UISETP.NE.AND UP1, UPT, UR11, URZ, UPT ;  /* 0x000000ff0b00728c */ /* 0x000fce000bf25270 */
[----:B------:R-:W-:Y:S05]  /*0350*/  BRA.U UP2, `(.L_x_2) ;  /* 0x0000000902d47547 */ /* 0x000fea000b800000 */
[----:B------:R-:W-:Y:S01]  /*0360*/  ULOP3.LUT UR7, UR10, 0xfffffffc, URZ, 0xc0, !UPT ;  /* 0xfffffffc0a077892 */ /* 0x000fe2000f8ec0ff */
[----:B------:R-:W-:Y:S01]  /*0370*/  IMAD.MOV.U32 R8, RZ, RZ, RZ ;  /* 0x000000ffff087224 */ /* 0x000fe200078e00ff */
[----:B------:R-:W1:Y:S01]  /*0380*/  LDCU UR14, c[0x0][0x398] ;  /* 0x00007300ff0e77ac */ /* 0x000e620008000800 */
[----:B------:R-:W0:Y:S01]  /*0390*/  LDCU UR8, c[0x0][0x3a8] ;  /* 0x00007500ff0877ac */ /* 0x000e220008000800 */
[----:B------:R-:W0:Y:S01]  /*03a0*/  LDCU UR9, c[0x0][0x3a4] ;  /* 0x00007480ff0977ac */ /* 0x000e220008000800 */
[----:B------:R-:W-:-:S12]  /*03b0*/  UIADD3 UR7, UPT, UPT, -UR7, URZ, URZ ;  /* 0x000000ff07077290 */ /* 0x000fd8000fffe1ff */
.L_x_3:
[----:B------:R-:W-:Y:S01]  /*03c0*/  IMAD.SHL.U32 R10, R15, 0x2000, RZ ;  /* 0x000020000f0a7824 */ /* 0x000fe200078e00ff */
[----:B0-2---:R-:W-:Y:S01]  /*03d0*/  ISETP.GE.AND P0, PT, R11, UR8, PT ;  /* 0x000000080b007c0c */ /* 0x005fe2000bf06270 */
[----:B------:R-:W-:Y:S01]  /*03e0*/  IMAD.MOV.U32 R12, RZ, RZ, RZ ;  /* 0x000000ffff0c7224 */ /* 0x000fe200078e00ff */
[----:B---3--:R-:W-:Y:S01]  /*03f0*/  ISETP.GE.AND P6, PT, R9, UR8, PT ;  /* 0x0000000809007c0c */ /* 0x008fe2000bfc6270 */
[----:B------:R-:W-:Y:S01]  /*0400*/  IMAD.MOV.U32 R14, RZ, RZ, RZ ;  /* 0x000000ffff0e7224 */ /* 0x000fe200078e00ff */
[----:B------:R-:W-:Y:S01]  /*0410*/  LOP3.LUT R10, R10, R15, RZ, 0x3c, !PT ;  /* 0x0000000f0a0a7212 */ /* 0x000fe200078e3cff */
[----:B------:R-:W-:Y:S01]  /*0420*/  IMAD.MOV.U32 R19, RZ, RZ, RZ ;  /* 0x000000ffff137224 */ /* 0x000fe200078e00ff */
[----:B------:R-:W-:Y:S01]  /*0430*/  ISETP.GE.AND P0, PT, R11, UR9, !P0 ;  /* 0x000000090b007c0c */ /* 0x000fe2000c706270 */
[----:B------:R-:W-:Y:S01]  /*0440*/  UIADD3 UR7, UPT, UPT, UR7, 0x4, URZ ;  /* 0x0000000407077890 */ /* 0x000fe2000fffe0ff */
[----:B------:R-:W-:Y:S02]  /*0450*/  SHF.R.U32.HI R15, RZ, 0x11, R10 ;  /* 0x00000011ff0f7819 */ /* 0x000fe4000001160a */
[----:B------:R-:W-:Y:S01]  /*0460*/  ISETP.GE.AND P6, PT, R9, UR9, !P6 ;  /* 0x0000000909007c0c */ /* 0x000fe2000f7c6270 */
[----:B------:R-:W-:Y:S01]  /*0470*/  UISETP.NE.AND UP2, UPT, UR7, URZ, UPT ;  /* 0x000000ff0700728c */ /* 0x000fe2000bf45270 */
[----:B------:R-:W-:-:S02]  /*0480*/  LOP3.LUT R15, R15, R10, RZ, 0x3c, !PT ;  /* 0x0000000a0f0f7212 */ /* 0x000fc400078e3cff */
[----:B------:R-:W-:-:S03]  /*0490*/  PLOP3.LUT P0, PT, P0, P6, PT, 0x80, 0x8 ;  /* 0x000000000008781c */ /* 0x000fc6000070d070 */
[----:B------:R-:W-:-:S05]  /*04a0*/  IMAD.SHL.U32 R10, R15, 0x4, RZ ;  /* 0x000000040f0a7824 */ /* 0x000fca00078e00ff */
[----:B------:R-:W-:Y:S01]  /*04b0*/  LOP3.LUT R16, R10, 0xc, RZ, 0xc0, !PT ;  /* 0x0000000c0a107812 */ /* 0x000fe200078ec0ff */
[----:B------:R-:W-:-:S03]  /*04c0*/  IMAD.SHL.U32 R10, R15, 0x20, RZ ;  /* 0x000000200f0a7824 */ /* 0x000fc600078e00ff */
[C---:B------:R-:W-:Y:S02]  /*04d0*/  ISETP.EQ.AND P2, PT, R16.reuse, 0x8, PT ;  /* 0x000000081000780c */ /* 0x040fe40003f42270 */
[C---:B------:R-:W-:Y:S02]  /*04e0*/  ISETP.EQ.AND P1, PT, R16.reuse, 0xc, PT ;  /* 0x0000000c1000780c */ /* 0x040fe40003f22270 */
[C---:B------:R-:W-:Y:S02]  /*04f0*/  ISETP.EQ.AND P3, PT, R16.reuse, 0x10, PT ;  /* 0x000000101000780c */ /* 0x040fe40003f62270 */
[C---:B------:R-:W-:Y:S02]  /*0500*/  ISETP.EQ.AND P4, PT, R16.reuse, 0x14, PT ;  /* 0x000000141000780c */ /* 0x040fe40003f82270 */
[C---:B------:R-:W-:Y:S02]  /*0510*/  ISETP.EQ.AND P5, PT, R16.reuse, -0x8, PT ;  /* 0xfffffff81000780c */ /* 0x040fe40003fa2270 */
[----:B------:R-:W-:-:S02]  /*0520*/  ISETP.EQ.AND P6, PT, R16, -0x4, PT ;  /* 0xfffffffc1000780c */ /* 0x000fc40003fc2270 */
[----:B------:R-:W-:Y:S01]  /*0530*/  LOP3.LUT R10, R10, R15, RZ, 0x3c, !PT ;  /* 0x0000000f0a0a7212 */ /* 0x000fe200078e3cff */
[----:B------:R-:W-:Y:S02]  /*0540*/  @P2 IMAD.MOV.U32 R12, RZ, RZ, -0x1 ;  /* 0xffffffffff0c2424 */ /* 0x000fe400078e00ff */
[----:B------:R-:W-:Y:S02]  /*0550*/  @P1 IMAD.MOV.U32 R12, RZ, RZ, 0x1 ;  /* 0x00000001ff0c1424 */ /* 0x000fe400078e00ff */
[----:B------:R-:W-:Y:S01]  /*0560*/  @P3 IMAD.MOV.U32 R12, RZ, RZ, 0x1 ;  /* 0x00000001ff0c3424 */ /* 0x000fe200078e00ff */
[C---:B------:R-:W-:Y:S01]  /*0570*/  ISETP.EQ.AND P3, PT, R16.reuse, RZ, PT ;  /* 0x000000ff1000720c */ /* 0x040fe20003f62270 */
[----:B------:R-:W-:Y:S01]  /*0580*/  @P4 IMAD.MOV.U32 R12, RZ, RZ, -0x1 ;  /* 0xffffffffff0c4424 */ /* 0x000fe200078e00ff */
[C---:B------:R-:W-:Y:S01]  /*0590*/  ISETP.EQ.AND P4, PT, R16.reuse, 0x4, PT ;  /* 0x000000041000780c */ /* 0x040fe20003f82270 */
[----:B------:R-:W-:Y:S01]  /*05a0*/  @P5 IMAD.MOV.U32 R14, RZ, RZ, -0x1 ;  /* 0xffffffffff0e5424 */ /* 0x000fe200078e00ff */
[C---:B------:R-:W-:Y:S01]  /*05b0*/  ISETP.EQ.AND P5, PT, R16.reuse, 0x18, PT ;  /* 0x000000181000780c */ /* 0x040fe20003fa2270 */
[----:B------:R-:W-:Y:S01]  /*05c0*/  @P6 IMAD.MOV.U32 R14, RZ, RZ, 0x1 ;  /* 0x00000001ff0e6424 */ /* 0x000fe200078e00ff */
[----:B------:R-:W-:Y:S01]  /*05d0*/  ISETP.EQ.AND P6, PT, R16, 0x1c, PT ;  /* 0x0000001c1000780c */ /* 0x000fe20003fc2270 */
[----:B------:R-:W-:-:S02]  /*05e0*/  IMAD.SHL.U32 R15, R10, 0x2000, RZ ;  /* 0x000020000a0f7824 */ /* 0x000fc400078e00ff */
[----:B------:R-:W-:Y:S02]  /*05f0*/  VIADD R16, R8, 0x1 ;  /* 0x0000000108107836 */ /* 0x000fe40000000000 */
[----:B------:R-:W-:Y:S01]  /*0600*/  @!P0 IMAD.MOV R16, RZ, RZ, R8 ;  /* 0x000000ffff108224 */ /* 0x000fe200078e0208 */
[----:B------:R-:W-:Y:S01]  /*0610*/  LOP3.LUT R15, R15, R10, RZ, 0x3c, !PT ;  /* 0x0000000a0f0f7212 */ /* 0x000fe200078e3cff */
[----:B------:R-:W-:Y:S02]  /*0620*/  @P3 IMAD.MOV.U32 R14, RZ, RZ, 0x1 ;  /* 0x00000001ff0e3424 */ /* 0x000fe400078e00ff */
[----:B------:R-:W-:Y:S01]  /*0630*/  @P4 IMAD.MOV.U32 R14, RZ, RZ, -0x1 ;  /* 0xffffffffff0e4424 */ /* 0x000fe200078e00ff */
[----:B------:R-:W-:Y:S01]  /*0640*/  SHF.R.U32.HI R10, RZ, 0x11, R15 ;  /* 0x00000011ff0a7819 */ /* 0x000fe2000001160f */
[----:B------:R-:W-:Y:S02]  /*0650*/  @P5 IMAD.MOV.U32 R12, RZ, RZ, RZ ;  /* 0x000000ffff0c5224 */ /* 0x000fe400078e00ff */
[----:B------:R-:W-:Y:S01]  /*0660*/  @P2 IMAD.MOV.U32 R14, RZ, RZ, RZ ;  /* 0x000000ffff0e2224 */ /* 0x000fe200078e00ff */
[----:B------:R-:W-:Y:S01]  /*0670*/  LOP3.LUT R10, R10, R15, RZ, 0x3c, !PT ;  /* 0x0000000f0a0a7212 */ /* 0x000fe200078e3cff */
[----:B------:R-:W-:-:S02]  /*0680*/  @P6 IMAD.MOV.U32 R12, RZ, RZ, RZ ;  /* 0x000000ffff0c6224 */ /* 0x000fc400078e00ff */
[----:B------:R-:W-:Y:S02]  /*0690*/  @P1 IMAD.MOV.U32 R14, RZ, RZ, RZ ;  /* 0x000000ffff0e1224 */ /* 0x000fe400078e00ff */
[----:B------:R-:W-:Y:S01]  /*06a0*/  IMAD.SHL.U32 R15, R10, 0x4, RZ ;  /* 0x000000040a0f7824 */ /* 0x000fe200078e00ff */
[----:B-1----:R-:W-:Y:S01]  /*06b0*/  IADD3 R12, PT, PT, R12, UR14, R11 ;  /* 0x0000000e0c0c7c10 */ /* 0x002fe2000fffe00b */
[----:B------:R-:W-:Y:S01]  /*06c0*/  IMAD.MOV.U32 R11, RZ, RZ, RZ ;  /* 0x000000ffff0b7224 */ /* 0x000fe200078e00ff */
[----:B------:R-:W-:Y:S01]  /*06d0*/  IADD3 R14, PT, PT, R14, UR14, R9 ;  /* 0x0000000e0e0e7c10 */ /* 0x000fe2000fffe009 */
[----:B------:R-:W-:Y:S01]  /*06e0*/  IMAD.SHL.U32 R9, R10, 0x20, RZ ;  /* 0x000000200a097824 */ /* 0x000fe200078e00ff */
[----:B------:R-:W-:Y:S02]  /*06f0*/  LOP3.LUT R12, R12, UR6, RZ, 0xc0, !PT ;  /* 0x000000060c0c7c12 */ /* 0x000fe4000f8ec0ff */
[----:B------:R-:W-:Y:S02]  /*0700*/  LOP3.LUT R14, R14, UR6, RZ, 0xc0, !PT ;  /* 0x000000060e0e7c12 */ /* 0x000fe4000f8ec0ff */
[----:B------:R-:W-:Y:S01]  /*0710*/  LOP3.LUT R17, R15, 0xc, RZ, 0xc0, !PT ;  /* 0x0000000c0f117812 */ /* 0x000fe200078ec0ff */
[----:B------:R-:W-:Y:S01]  /*0720*/  IMAD.MOV.U32 R15, RZ, RZ, RZ ;  /* 0x000000ffff0f7224 */ /* 0x000fe200078e00ff */
[----:B------:R-:W-:-:S02]  /*0730*/  ISETP.GE.AND P0, PT, R12, UR8, PT ;  /* 0x000000080c007c0c */ /* 0x000fc4000bf06270 */
[----:B------:R-:W-:Y:S02]  /*0740*/  ISETP.GE.AND P6, PT, R14, UR8, PT ;  /* 0x000000080e007c0c */ /* 0x000fe4000bfc6270 */
[C---:B------:R-:W-:Y:S02]  /*0750*/  ISETP.EQ.AND P1, PT, R17.reuse, 0x8, PT ;  /* 0x000000081100780c */ /* 0x040fe40003f22270 */
[----:B------:R-:W-:Y:S02]  /*0760*/  ISETP.GE.AND P0, PT, R12, UR9, !P0 ;  /* 0x000000090c007c0c */ /* 0x000fe4000c706270 */
[----:B------:R-:W-:Y:S02]  /*0770*/  ISETP.GE.AND P6, PT, R14, UR9, !P6 ;  /* 0x000000090e007c0c */ /* 0x000fe4000f7c6270 */
[C---:B------:R-:W-:Y:S02]  /*0780*/  ISETP.EQ.AND P2, PT, R17.reuse, 0xc, PT ;  /* 0x0000000c1100780c */ /* 0x040fe40003f42270 */
[----:B------:R-:W-:-:S02]  /*0790*/  ISETP.EQ.AND P4, PT, R17, 0x10, PT ;  /* 0x000000101100780c */ /* 0x000fc40003f82270 */
[C---:B------:R-:W-:Y:S02]  /*07a0*/  ISETP.EQ.AND P3, PT, R17.reuse, 0x14, PT ;  /* 0x000000141100780c */ /* 0x040fe40003f62270 */
[C---:B------:R-:W-:Y:S01]  /*07b0*/  ISETP.EQ.AND P5, PT, R17.reuse, -0x8, PT ;  /* 0xfffffff81100780c */ /* 0x040fe20003fa2270 */
[----:B------:R-:W-:Y:S01]  /*07c0*/  @P1 IMAD.MOV.U32 R11, RZ, RZ, -0x1 ;  /* 0xffffffffff0b1424 */ /* 0x000fe200078e00ff */
[----:B------:R-:W-:Y:S02]  /*07d0*/  PLOP3.LUT P0, PT, P0, P6, PT, 0x80, 0x8 ;  /* 0x000000000008781c */ /* 0x000fe4000070d070 */
[----:B------:R-:W-:Y:S02]  /*07e0*/  ISETP.EQ.AND P6, PT, R17, -0x4, PT ;  /* 0xfffffffc1100780c */ /* 0x000fe40003fc2270 */
[----:B------:R-:W-:Y:S01]  /*07f0*/  LOP3.LUT R9, R9, R10, RZ, 0x3c, !PT ;  /* 0x0000000a09097212 */ /* 0x000fe200078e3cff */
[----:B------:R-:W-:Y:S02]  /*0800*/  @P2 IMAD.MOV.U32 R11, RZ, RZ, 0x1 ;  /* 0x00000001ff0b2424 */ /* 0x000fe400078e00ff */
[----:B------:R-:W-:Y:S01]  /*0810*/  @P4 IMAD.MOV.U32 R11, RZ, RZ, 0x1 ;  /* 0x00000001ff0b4424 */ /* 0x000fe200078e00ff */
[C---:B------:R-:W-:Y:S01]  /*0820*/  ISETP.EQ.AND P4, PT, R17.reuse, RZ, PT ;  /* 0x000000ff1100720c */ /* 0x040fe20003f82270 */
[----:B------:R-:W-:Y:S01]  /*0830*/  @P3 IMAD.MOV.U32 R11, RZ, RZ, -0x1 ;  /* 0xffffffffff0b3424 */ /* 0x000fe200078e00ff */
[C---:B------:R-:W-:Y:S01]  /*0840*/  ISETP.EQ.AND P3, PT, R17.reuse, 0x4, PT ;  /* 0x000000041100780c */ /* 0x040fe20003f62270 */
[----:B------:R-:W-:Y:S01]  /*0850*/  @P5 IMAD.MOV.U32 R15, RZ, RZ, -0x1 ;  /* 0xffffffffff0f5424 */ /* 0x000fe200078e00ff */
[----:B------:R-:W-:Y:S01]  /*0860*/  ISETP.EQ.AND P5, PT, R17, 0x18, PT ;  /* 0x000000181100780c */ /* 0x000fe20003fa2270 */
[----:B------:R-:W-:-:S02]  /*0870*/  IMAD.SHL.U32 R8, R9, 0x2000, RZ ;  /* 0x0000200009087824 */ /* 0x000fc400078e00ff */
[----:B------:R-:W-:Y:S01]  /*0880*/  @P6 IMAD.MOV.U32 R15, RZ, RZ, 0x1 ;  /* 0x00000001ff0f6424 */ /* 0x000fe200078e00ff */
[----:B------:R-:W-:Y:S01]  /*0890*/  ISETP.EQ.AND P6, PT, R17, 0x1c, PT ;  /* 0x0000001c1100780c */ /* 0x000fe20003fc2270 */
[----:B------:R-:W-:Y:S01]  /*08a0*/  VIADD R17, R16, 0x1 ;  /* 0x0000000110117836 */ /* 0x000fe20000000000 */
[----:B------:R-:W-:Y:S01]  /*08b0*/  LOP3.LUT R8, R8, R9, RZ, 0x3c, !PT ;  /* 0x0000000908087212 */ /* 0x000fe200078e3cff */
[----:B------:R-:W-:Y:S02]  /*08c0*/  @!P0 IMAD.MOV R17, RZ, RZ, R16 ;  /* 0x000000ffff118224 */ /* 0x000fe400078e0210 */
[----:B------:R-:W-:Y:S01]  /*08d0*/  @P4 IMAD.MOV.U32 R15, RZ, RZ, 0x1 ;  /* 0x00000001ff0f4424 */ /* 0x000fe200078e00ff */
[----:B------:R-:W-:Y:S01]  /*08e0*/  SHF.R.U32.HI R9, RZ, 0x11, R8 ;  /* 0x00000011ff097819 */ /* 0x000fe20000011608 */
[----:B------:R-:W-:Y:S02]  /*08f0*/  @P3 IMAD.MOV.U32 R15, RZ, RZ, -0x1 ;  /* 0xffffffffff0f3424 */ /* 0x000fe400078e00ff */
[----:B------:R-:W-:Y:S01]  /*0900*/  @P5 IMAD.MOV.U32 R11, RZ, RZ, RZ ;  /* 0x000000ffff0b5224 */ /* 0x000fe200078e00ff */
[----:B------:R-:W-:Y:S01]  /*0910*/  LOP3.LUT R9, R9, R8, RZ, 0x3c, !PT ;  /* 0x0000000809097212 */ /* 0x000fe200078e3cff */
[----:B------:R-:W-:-:S02]  /*0920*/  @P1 IMAD.MOV.U32 R15, RZ, RZ, RZ ;  /* 0x000000ffff0f1224 */ /* 0x000fc400078e00ff */
[----:B------:R-:W-:Y:S02]  /*0930*/  @P6 IMAD.MOV.U32 R11, RZ, RZ, RZ ;  /* 0x000000ffff0b6224 */ /* 0x000fe400078e00ff */
[----:B------:R-:W-:Y:S02]  /*0940*/  @P2 IMAD.MOV.U32 R15, RZ, RZ, RZ ;  /* 0x000000ffff0f2224 */ /* 0x000fe400078e00ff */
[----:B------:R-:W-:Y:S01]  /*0950*/  IMAD.SHL.U32 R10, R9, 0x4, RZ ;  /* 0x00000004090a7824 */ /* 0x000fe200078e00ff */
[----:B------:R-:W-:Y:S01]  /*0960*/  IADD3 R11, PT, PT, R11, UR14, R12 ;  /* 0x0000000e0b0b7c10 */ /* 0x000fe2000fffe00c */
[----:B------:R-:W-:Y:S01]  /*0970*/  IMAD.SHL.U32 R8, R9, 0x20, RZ ;  /* 0x0000002009087824 */ /* 0x000fe200078e00ff */
[----:B------:R-:W-:Y:S01]  /*0980*/  IADD3 R15, PT, PT, R15, UR14, R14 ;  /* 0x0000000e0f0f7c10 */ /* 0x000fe2000fffe00e */
[----:B------:R-:W-:Y:S01]  /*0990*/  IMAD.MOV.U32 R14, RZ, RZ, RZ ;  /* 0x000000ffff0e7224 */ /* 0x000fe200078e00ff */
[----:B------:R-:W-:Y:S02]  /*09a0*/  LOP3.LUT R11, R11, UR6, RZ, 0xc0, !PT ;  /* 0x000000060b0b7c12 */ /* 0x000fe4000f8ec0ff */
[----:B------:R-:W-:-:S02]  /*09b0*/  LOP3.LUT R15, R15, UR6, RZ, 0xc0, !PT ;  /* 0x000000060f0f7c12 */ /* 0x000fc4000f8ec0ff */
[----:B------:R-:W-:Y:S01]  /*09c0*/  LOP3.LUT R18, R10, 0xc, RZ, 0xc0, !PT ;  /* 0x0000000c0a127812 */ /* 0x000fe200078ec0ff */
[----:B------:R-:W-:Y:S01]  /*09d0*/  IMAD.MOV.U32 R10, RZ, RZ, RZ ;  /* 0x000000ffff0a7224 */ /* 0x000fe200078e00ff */
[----:B------:R-:W-:Y:S02]  /*09e0*/  ISETP.GE.AND P0, PT, R11, UR8, PT ;  /* 0x000000080b007c0c */ /* 0x000fe4000bf06270 */
[----:B------:R-:W-:Y:S02]  /*09f0*/  ISETP.GE.AND P6, PT, R15, UR8, PT ;  /* 0x000000080f007c0c */ /* 0x000fe4000bfc6270 */
[----:B------:R-:W-:Y:S02]  /*0a00*/  LOP3.LUT R8, R8, R9, RZ, 0x3c, !PT ;  /* 0x0000000908087212 */ /* 0x000fe400078e3cff */
[----:B------:R-:W-:Y:S02]  /*0a10*/  ISETP.EQ.AND P4, PT, R18, 0x8, PT ;  /* 0x000000081200780c */ /* 0x000fe40003f82270 */
[----:B------:R-:W-:Y:S01]  /*0a20*/  ISETP.GE.AND P0, PT, R11, UR9, !P0 ;  /* 0x000000090b007c0c */ /* 0x000fe2000c706270 */
[----:B------:R-:W-:Y:S01]  /*0a30*/  IMAD.SHL.U32 R9, R8, 0x2000, RZ ;  /* 0x0000200008097824 */ /* 0x000fe200078e00ff */
[----:B------:R-:W-:-:S02]  /*0a40*/  ISETP.GE.AND P6, PT, R15, UR9, !P6 ;  /* 0x000000090f007c0c */ /* 0x000fc4000f7c6270 */
[C---:B------:R-:W-:Y:S02]  /*0a50*/  ISETP.EQ.AND P5, PT, R18.reuse, 0xc, PT ;  /* 0x0000000c1200780c */ /* 0x040fe40003fa2270 */
[C---:B------:R-:W-:Y:S02]  /*0a60*/  ISETP.EQ.AND P3, PT, R18.reuse, 0x10, PT ;  /* 0x000000101200780c */ /* 0x040fe40003f62270 */
[C---:B------:R-:W-:Y:S02]  /*0a70*/  ISETP.EQ.AND P2, PT, R18.reuse, 0x14, PT ;  /* 0x000000141200780c */ /* 0x040fe40003f42270 */
[C---:B------:R-:W-:Y:S01]  /*0a80*/  ISETP.EQ.AND P1, PT, R18.reuse, 0x18, PT ;  /* 0x000000181200780c */ /* 0x040fe20003f22270 */
[----:B------:R-:W-:Y:S01]  /*0a90*/  @P4 IMAD.MOV.U32 R10, RZ, RZ, -0x1 ;  /* 0xffffffffff0a4424 */ /* 0x000fe200078e00ff */
[----:B------:R-:W-:Y:S02]  /*0aa0*/  PLOP3.LUT P0, PT, P0, P6, PT, 0x80, 0x8 ;  /* 0x000000000008781c */ /* 0x000fe4000070d070 */
[----:B------:R-:W-:-:S02]  /*0ab0*/  ISETP.EQ.AND P6, PT, R18, 0x1c, PT ;  /* 0x0000001c1200780c */ /* 0x000fc40003fc2270 */
[----:B------:R-:W-:Y:S01]  /*0ac0*/  LOP3.LUT R9, R9, R8, RZ, 0x3c, !PT ;  /* 0x0000000809097212 */ /* 0x000fe200078e3cff */
[----:B------:R-:W-:Y:S02]  /*0ad0*/  @P5 IMAD.MOV.U32 R10, RZ, RZ, 0x1 ;  /* 0x00000001ff0a5424 */ /* 0x000fe400078e00ff */
[----:B------:R-:W-:Y:S01]  /*0ae0*/  @P3 IMAD.MOV.U32 R10, RZ, RZ, 0x1 ;  /* 0x00000001ff0a3424 */ /* 0x000fe200078e00ff */
[----:B------:R-:W-:Y:S01]  /*0af0*/  SHF.R.U32.HI R8, RZ, 0x11, R9 ;  /* 0x00000011ff087819 */ /* 0x000fe20000011609 */
[----:B------:R-:W-:Y:S01]  /*0b00*/  @P2 IMAD.MOV.U32 R10, RZ, RZ, -0x1 ;  /* 0xffffffffff0a2424 */ /* 0x000fe200078e00ff */
[----:B------:R-:W-:Y:S01]  /*0b10*/  ISETP.EQ.AND P3, PT, R18, -0x8, PT ;  /* 0xfffffff81200780c */ /* 0x000fe20003f62270 */
[----:B------:R-:W-:Y:S01]  /*0b20*/  @P1 IMAD.MOV.U32 R10, RZ, RZ, RZ ;  /* 0x000000ffff0a1224 */ /* 0x000fe200078e00ff */
[----:B------:R-:W-:Y:S01]  /*0b30*/  LOP3.LUT R12, R8, R9, RZ, 0x3c, !PT ;  /* 0x00000009080c7212 */ /* 0x000fe200078e3cff */
[----:B------:R-:W-:Y:S01]  /*0b40*/  IMAD.MOV.U32 R8, RZ, RZ, RZ ;  /* 0x000000ffff087224 */ /* 0x000fe200078e00ff */
[C---:B------:R-:W-:Y:S01]  /*0b50*/  ISETP.EQ.AND P2, PT, R18.reuse, -0x4, PT ;  /* 0xfffffffc1200780c */ /* 0x040fe20003f42270 */
[----:B------:R-:W-:Y:S01]  /*0b60*/  @P6 IMAD.MOV.U32 R10, RZ, RZ, RZ ;  /* 0x000000ffff0a6224 */ /* 0x000fe200078e00ff */
[----:B------:R-:W-:Y:S01]  /*0b70*/  ISETP.EQ.AND P1, PT, R18, RZ, PT ;  /* 0x000000ff1200720c */ /* 0x000fe20003f22270 */
[----:B------:R-:W-:Y:S01]  /*0b80*/  IMAD.SHL.U32 R9, R12, 0x4, RZ ;  /* 0x000000040c097824 */ /* 0x000fe200078e00ff */
[----:B------:R-:W-:-:S02]  /*0b90*/  ISETP.EQ.AND P6, PT, R18, 0x4, PT ;  /* 0x000000041200780c */ /* 0x000fc40003fc2270 */
[----:B------:R-:W-:Y:S01]  /*0ba0*/  IADD3 R10, PT, PT, R10, UR14, R11 ;  /* 0x0000000e0a0a7c10 */ /* 0x000fe2000fffe00b */
[----:B------:R-:W-:Y:S01]  /*0bb0*/  VIADD R11, R17, 0x1 ;  /* 0x00000001110b7836 */ /* 0x000fe20000000000 */
[----:B------:R-:W-:Y:S01]  /*0bc0*/  LOP3.LUT R9, R9, 0xc, RZ, 0xc0, !PT ;  /* 0x0000000c09097812 */ /* 0x000fe200078ec0ff */
[----:B------:R-:W-:Y:S01]  /*0bd0*/  @P3 IMAD.MOV.U32 R8, RZ, RZ, -0x1 ;  /* 0xffffffffff083424 */ /* 0x000fe200078e00ff */
[----:B------:R-:W-:Y:S01]  /*0be0*/  LOP3.LUT R10, R10, UR6, RZ, 0xc0, !PT ;  /* 0x000000060a0a7c12 */ /* 0x000fe2000f8ec0ff */
[----:B------:R-:W-:Y:S01]  /*0bf0*/  @!P0 IMAD.MOV R11, RZ, RZ, R17 ;  /* 0x000000ffff0b8224 */ /* 0x000fe200078e0211 */
[C---:B------:R-:W-:Y:S01]  /*0c00*/  ISETP.EQ.AND P3, PT, R9.reuse, 0x8, PT ;  /* 0x000000080900780c */ /* 0x040fe20003f62270 */
[----:B------:R-:W-:Y:S01]  /*0c10*/  @P2 IMAD.MOV.U32 R8, RZ, RZ, 0x1 ;  /* 0x00000001ff082424 */ /* 0x000fe200078e00ff */
[C---:B------:R-:W-:Y:S01]  /*0c20*/  ISETP.EQ.AND P2, PT, R9.reuse, 0xc, PT ;  /* 0x0000000c0900780c */ /* 0x040fe20003f42270 */
[----:B------:R-:W-:Y:S01]  /*0c30*/  @P1 IMAD.MOV.U32 R8, RZ, RZ, 0x1 ;  /* 0x00000001ff081424 */ /* 0x000fe200078e00ff */
[C---:B------:R-:W-:Y:S01]  /*0c40*/  ISETP.EQ.AND P1, PT, R9.reuse, 0x10, PT ;  /* 0x000000100900780c */ /* 0x040fe20003f22270 */
[----:B------:R-:W-:Y:S01]  /*0c50*/  @P6 IMAD.MOV.U32 R8, RZ, RZ, -0x1 ;  /* 0xffffffffff086424 */ /* 0x000fe200078e00ff */
[C---:B------:R-:W-:Y:S01]  /*0c60*/  ISETP.EQ.AND P6, PT, R9.reuse, 0x14, PT ;  /* 0x000000140900780c */ /* 0x040fe20003fc2270 */
[----:B------:R-:W-:Y:S01]  /*0c70*/  @P4 IMAD.MOV.U32 R8, RZ, RZ, RZ ;  /* 0x000000ffff084224 */ /* 0x000fe200078e00ff */
[C---:B------:R-:W-:Y:S01]  /*0c80*/  ISETP.EQ.AND P4, PT, R9.reuse, -0x8, PT ;  /* 0xfffffff80900780c */ /* 0x040fe20003f82270 */
[----:B------:R-:W-:Y:S01]  /*0c90*/  @P5 IMAD.MOV.U32 R8, RZ, RZ, RZ ;  /* 0x000000ffff085224 */ /* 0x000fe200078e00ff */
[----:B------:R-:W-:-:S03]  /*0ca0*/  ISETP.EQ.AND P5, PT, R9, -0x4, PT ;  /* 0xfffffffc0900780c */ /* 0x000fc60003fa2270 */
[----:B------:R-:W-:Y:S01]  /*0cb0*/  @P3 IMAD.MOV.U32 R19, RZ, RZ, -0x1 ;  /* 0xffffffffff133424 */ /* 0x000fe200078e00ff */
[----:B------:R-:W-:Y:S01]  /*0cc0*/  IADD3 R8, PT, PT, R8, UR14, R15 ;  /* 0x0000000e08087c10 */ /* 0x000fe2000fffe00f */
        /* <DEDUP_REMOVED lines=9> */
[----:B------:R-:W-:Y:S01]  /*0d60*/  IMAD.SHL.U32 R15, R12, 0x20, RZ ;  /* 0x000000200c0f7824 */ /* 0x000fe200078e00ff */
[----:B------:R-:W-:Y:S01]  /*0d70*/  LOP3.LUT R9, R8, UR6, RZ, 0xc0, !PT ;  /* 0x0000000608097c12 */ /* 0x000fe2000f8ec0ff */
[----:B------:R-:W-:-:S03]  /*0d80*/  VIADD R8, R11, 0x1 ;  /* 0x000000010b087836 */ /* 0x000fc60000000000 */
[----:B------:R-:W-:Y:S01]  /*0d90*/  LOP3.LUT R15, R15, R12, RZ, 0x3c, !PT ;  /* 0x0000000c0f0f7212 */ /* 0x000fe200078e3cff */
[----:B------:R-:W-:Y:S01]  /*0da0*/  @P1 IMAD.MOV.U32 R14, RZ, RZ, 0x1 ;  /* 0x00000001ff0e1424 */ /* 0x000fe200078e00ff */
[C---:B------:R-:W-:Y:S01]  /*0db0*/  ISETP.GE.AND P1, PT, R10.reuse, UR8, PT ;  /* 0x000000080a007c0c */ /* 0x040fe2000bf26270 */
[----:B------:R-:W-:Y:S01]  /*0dc0*/  @P6 IMAD.MOV.U32 R19, RZ, RZ, RZ ;  /* 0x000000ffff136224 */ /* 0x000fe200078e00ff */
[C---:B------:R-:W-:Y:S01]  /*0dd0*/  ISETP.GE.AND P6, PT, R9.reuse, UR8, PT ;  /* 0x0000000809007c0c */ /* 0x040fe2000bfc6270 */
[----:B------:R-:W-:Y:S01]  /*0de0*/  @P4 IMAD.MOV.U32 R14, RZ, RZ, -0x1 ;  /* 0xffffffffff0e4424 */ /* 0x000fe200078e00ff */
[----:B------:R-:W-:Y:S01]  /*0df0*/  ISETP.GE.AND P1, PT, R10, UR9, !P1 ;  /* 0x000000090a007c0c */ /* 0x000fe2000cf26270 */
[----:B------:R-:W-:Y:S01]  /*0e00*/  @P3 IMAD.MOV.U32 R14, RZ, RZ, RZ ;  /* 0x000000ffff0e3224 */ /* 0x000fe200078e00ff */
[----:B------:R-:W-:Y:S01]  /*0e10*/  ISETP.GE.AND P6, PT, R9, UR9, !P6 ;  /* 0x0000000909007c0c */ /* 0x000fe2000f7c6270 */
[----:B------:R-:W-:Y:S02]  /*0e20*/  @P5 IMAD.MOV.U32 R19, RZ, RZ, RZ ;  /* 0x000000ffff135224 */ /* 0x000fe400078e00ff */
[----:B------:R-:W-:Y:S01]  /*0e30*/  @P2 IMAD.MOV.U32 R14, RZ, RZ, RZ ;  /* 0x000000ffff0e2224 */ /* 0x000fe200078e00ff */
[----:B------:R-:W-:-:S02]  /*0e40*/  PLOP3.LUT P1, PT, P1, P6, PT, 0x80, 0x8 ;  /* 0x000000000008781c */ /* 0x000fc40000f2d070 */
[----:B------:R-:W-:Y:S02]  /*0e50*/  IADD3 R19, PT, PT, R19, UR14, R10 ;  /* 0x0000000e13137c10 */ /* 0x000fe4000fffe00a */
[----:B------:R-:W-:-:S04]  /*0e60*/  IADD3 R9, PT, PT, R14, UR14, R9 ;  /* 0x0000000e0e097c10 */ /* 0x000fc8000fffe009 */
[----:B------:R-:W-:-:S05]  /*0e70*/  LOP3.LUT R9, R9, UR6, RZ, 0xc0, !PT ;  /* 0x0000000609097c12 */ /* 0x000fca000f8ec0ff */
[----:B------:R-:W-:Y:S01]  /*0e80*/  @!P1 IMAD.MOV R8, RZ, RZ, R11 ;  /* 0x000000ffff089224 */ /* 0x000fe200078e020b */
[----:B------:R-:W-:Y:S01]  /*0e90*/  LOP3.LUT R11, R19, UR6, RZ, 0xc0, !PT ;  /* 0x00000006130b7c12 */ /* 0x000fe2000f8ec0ff */
[----:B------:R-:W-:Y:S06]  /*0ea0*/  BRA.U UP2, `(.L_x_3) ;  /* 0xfffffff502447547 */ /* 0x000fec000b83ffff */
.L_x_2:
[----:B------:R-:W-:Y:S05]  /*0eb0*/  BRA.U !UP1, `(.L_x_1) ;  /* 0x00000009092c7547 */ /* 0x000fea000b800000 */
[----:B------:R-:W-:Y:S01]  /*0ec0*/  IMAD.SHL.U32 R10, R15, 0x2000, RZ ;  /* 0x000020000f0a7824 */ /* 0x000fe200078e00ff */
[----:B------:R-:W2:Y:S01]  /*0ed0*/  LDCU UR7, c[0x0][0x3a8] ;  /* 0x00007500ff0777ac */ /* 0x000ea20008000800 */
[----:B------:R-:W-:Y:S02]  /*0ee0*/  IMAD.MOV.U32 R12, RZ, RZ, RZ ;  /* 0x000000ffff0c7224 */ /* 0x000fe400078e00ff */
[----:B------:R-:W-:Y:S01]  /*0ef0*/  IMAD.MOV.U32 R14, RZ, RZ, RZ ;  /* 0x000000ffff0e7224 */ /* 0x000fe200078e00ff */
[----:B------:R-:W-:Y:S01]  /*0f00*/  LOP3.LUT R10, R10, R15, RZ, 0x3c, !PT ;  /* 0x0000000f0a0a7212 */ /* 0x000fe200078e3cff */
[----:B------:R-:W1:Y:S03]  /*0f10*/  LDCU UR8, c[0x0][0x3a4] ;  /* 0x00007480ff0877ac */ /* 0x000e660008000800 */
[----:B------:R-:W-:Y:S01]  /*0f20*/  SHF.R.U32.HI R15, RZ, 0x11, R10 ;  /* 0x00000011ff0f7819 */ /* 0x000fe2000001160a */
[----:B------:R-:W5:Y:S03]  /*0f30*/  LDCU UR9, c[0x0][0x398] ;  /* 0x00007300ff0977ac */ /* 0x000f660008000800 */
[----:B------:R-:W-:Y:S01]  /*0f40*/  LOP3.LUT R15, R15, R10, RZ, 0x3c, !PT ;  /* 0x0000000a0f0f7212 */ /* 0x000fe200078e3cff */
[----:B------:R-:W-:-:S04]  /*0f50*/  UISETP.NE.AND UP1, UPT, UR11, 0x1, UPT ;  /* 0x000000010b00788c */ /* 0x000fc8000bf25270 */
[----:B------:R-:W-:Y:S01]  /*0f60*/  IMAD.SHL.U32 R10, R15, 0x4, RZ ;  /* 0x000000040f0a7824 */ /* 0x000fe200078e00ff */
[----:B--2---:R-:W-:Y:S02]  /*0f70*/  ISETP.GE.AND P0, PT, R11, UR7, PT ;  /* 0x000000070b007c0c */ /* 0x004fe4000bf06270 */
[----:B---3--:R-:W-:Y:S02]  /*0f80*/  ISETP.GE.AND P6, PT, R9, UR7, PT ;  /* 0x0000000709007c0c */ /* 0x008fe4000bfc6270 */
[----:B------:R-:W-:Y:S02]  /*0f90*/  LOP3.LUT R10, R10, 0xc, RZ, 0xc0, !PT ;  /* 0x0000000c0a0a7812 */ /* 0x000fe400078ec0ff */
[----:B-1----:R-:W-:Y:S02]  /*0fa0*/  ISETP.GE.AND P0, PT, R11, UR8, !P0 ;  /* 0x000000080b007c0c */ /* 0x002fe4000c706270 */
[----:B------:R-:W-:Y:S02]  /*0fb0*/  ISETP.EQ.AND P2, PT, R10, 0x8, PT ;  /* 0x000000080a00780c */ /* 0x000fe40003f42270 */
[----:B------:R-:W-:-:S02]  /*0fc0*/  ISETP.GE.AND P6, PT, R9, UR8, !P6 ;  /* 0x0000000809007c0c */ /* 0x000fc4000f7c6270 */
[C---:B------:R-:W-:Y:S02]  /*0fd0*/  ISETP.EQ.AND P1, PT, R10.reuse, 0xc, PT ;  /* 0x0000000c0a00780c */ /* 0x040fe40003f22270 */
[C---:B------:R-:W-:Y:S02]  /*0fe0*/  ISETP.EQ.AND P3, PT, R10.reuse, 0x10, PT ;  /* 0x000000100a00780c */ /* 0x040fe40003f62270 */
[C---:B------:R-:W-:Y:S02]  /*0ff0*/  ISETP.EQ.AND P4, PT, R10.reuse, 0x14, PT ;  /* 0x000000140a00780c */ /* 0x040fe40003f82270 */
[C---:B------:R-:W-:Y:S02]  /*1000*/  ISETP.EQ.AND P5, PT, R10.reuse, -0x8, PT ;  /* 0xfffffff80a00780c */ /* 0x040fe40003fa2270 */
[----:B------:R-:W-:Y:S01]  /*1010*/  PLOP3.LUT P0, PT, P0, P6, PT, 0x80, 0x8 ;  /* 0x000000000008781c */ /* 0x000fe2000070d070 */
[----:B------:R-:W-:Y:S01]  /*1020*/  @P2 IMAD.MOV.U32 R12, RZ, RZ, -0x1 ;  /* 0xffffffffff0c2424 */ /* 0x000fe200078e00ff */
[----:B------:R-:W-:-:S03]  /*1030*/  ISETP.EQ.AND P6, PT, R10, -0x4, PT ;  /* 0xfffffffc0a00780c */ /* 0x000fc60003fc2270 */
[----:B------:R-:W-:Y:S02]  /*1040*/  @P1 IMAD.MOV.U32 R12, RZ, RZ, 0x1 ;  /* 0x00000001ff0c1424 */ /* 0x000fe400078e00ff */
[----:B------:R-:W-:Y:S01]  /*1050*/  @P3 IMAD.MOV.U32 R12, RZ, RZ, 0x1 ;  /* 0x00000001ff0c3424 */ /* 0x000fe200078e00ff */
[C---:B------:R-:W-:Y:S01]  /*1060*/  ISETP.EQ.AND P3, PT, R10.reuse, RZ, PT ;  /* 0x000000ff0a00720c */ /* 0x040fe20003f62270 */
[----:B------:R-:W-:Y:S01]  /*1070*/  @P4 IMAD.MOV.U32 R12, RZ, RZ, -0x1 ;  /* 0xffffffffff0c4424 */ /* 0x000fe200078e00ff */
[C---:B------:R-:W-:Y:S01]  /*1080*/  ISETP.EQ.AND P4, PT, R10.reuse, 0x4, PT ;  /* 0x000000040a00780c */ /* 0x040fe20003f82270 */
[----:B------:R-:W-:Y:S01]  /*1090*/  @P5 IMAD.MOV.U32 R14, RZ, RZ, -0x1 ;  /* 0xffffffffff0e5424 */ /* 0x000fe200078e00ff */
[----:B------:R-:W-:-:S03]  /*10a0*/  ISETP.EQ.AND P5, PT, R10, 0x18, PT ;  /* 0x000000180a00780c */ /* 0x000fc60003fa2270 */
[----:B------:R-:W-:Y:S01]  /*10b0*/  @P6 IMAD.MOV.U32 R14, RZ, RZ, 0x1 ;  /* 0x00000001ff0e6424 */ /* 0x000fe200078e00ff */
[----:B------:R-:W-:Y:S01]  /*10c0*/  ISETP.EQ.AND P6, PT, R10, 0x1c, PT ;  /* 0x0000001c0a00780c */ /* 0x000fe20003fc2270 */
[----:B------:R-:W-:Y:S02]  /*10d0*/  VIADD R10, R8, 0x1 ;  /* 0x00000001080a7836 */ /* 0x000fe40000000000 */
[----:B------:R-:W-:Y:S02]  /*10e0*/  @!P0 IMAD.MOV R10, RZ, RZ, R8 ;  /* 0x000000ffff0a8224 */ /* 0x000fe400078e0208 */
[----:B------:R-:W-:Y:S02]  /*10f0*/  @P3 IMAD.MOV.U32 R14, RZ, RZ, 0x1 ;  /* 0x00000001ff0e3424 */ /* 0x000fe400078e00ff */
[----:B------:R-:W-:Y:S02]  /*1100*/  @P4 IMAD.MOV.U32 R14, RZ, RZ, -0x1 ;  /* 0xffffffffff0e4424 */ /* 0x000fe400078e00ff */
[----:B------:R-:W-:-:S02]  /*1110*/  @P5 IMAD.MOV.U32 R12, RZ, RZ, RZ ;  /* 0x000000ffff0c5224 */ /* 0x000fc400078e00ff */
[----:B------:R-:W-:Y:S02]  /*1120*/  @P2 IMAD.MOV.U32 R14, RZ, RZ, RZ ;  /* 0x000000ffff0e2224 */ /* 0x000fe400078e00ff */
[----:B------:R-:W-:Y:S02]  /*1130*/  @P6 IMAD.MOV.U32 R12, RZ, RZ, RZ ;  /* 0x000000ffff0c6224 */ /* 0x000fe400078e00ff */
[----:B------:R-:W-:Y:S02]  /*1140*/  @P1 IMAD.MOV.U32 R14, RZ, RZ, RZ ;  /* 0x000000ffff0e1224 */ /* 0x000fe400078e00ff */
[----:B------:R-:W-:Y:S01]  /*1150*/  IMAD.SHL.U32 R8, R15, 0x20, RZ ;  /* 0x000000200f087824 */ /* 0x000fe200078e00ff */
[----:B-----5:R-:W-:Y:S02]  /*1160*/  IADD3 R11, PT, PT, R12, UR9, R11 ;  /* 0x000000090c0b7c10 */ /* 0x020fe4000fffe00b */
[----:B------:R-:W-:Y:S02]  /*1170*/  IADD3 R9, PT, PT, R14, UR9, R9 ;  /* 0x000000090e097c10 */ /* 0x000fe4000fffe009 */
[----:B------:R-:W-:Y:S01]  /*1180*/  LOP3.LUT R15, R8, R15, RZ, 0x3c, !PT ;  /* 0x0000000f080f7212 */ /* 0x000fe200078e3cff */
[----:B------:R-:W-:Y:S01]  /*1190*/  IMAD.MOV.U32 R8, RZ, RZ, R10 ;  /* 0x000000ffff087224 */ /* 0x000fe200078e000a */
[----:B------:R-:W-:-:S02]  /*11a0*/  LOP3.LUT R11, R11, UR6, RZ, 0xc0, !PT ;  /* 0x000000060b0b7c12 */ /* 0x000fc4000f8ec0ff */
[----:B------:R-:W-:Y:S01]  /*11b0*/  LOP3.LUT R9, R9, UR6, RZ, 0xc0, !PT ;  /* 0x0000000609097c12 */ /* 0x000fe2000f8ec0ff */
[----:B------:R-:W-:Y:S06]  /*11c0*/  BRA.U !UP1, `(.L_x_1) ;  /* 0x0000000509687547 */ /* 0x000fec000b800000 */
[----:B------:R-:W-:Y:S01]  /*11d0*/  IMAD.SHL.U32 R10, R15, 0x2000, RZ ;  /* 0x000020000f0a7824 */ /* 0x000fe200078e00ff */
[----:B------:R-:W-:Y:S01]  /*11e0*/  ISETP.GE.AND P0, PT, R11, UR7, PT ;  /* 0x000000070b007c0c */ /* 0x000fe2000bf06270 */
[----:B------:R-:W-:Y:S01]  /*11f0*/  IMAD.MOV.U32 R12, RZ, RZ, RZ ;  /* 0x000000ffff0c7224 */ /* 0x000fe200078e00ff */
[----:B------:R-:W-:Y:S01]  /*1200*/  ISETP.GE.AND P1, PT, R9, UR7, PT ;  /* 0x0000000709007c0c */ /* 0x000fe2000bf26270 */
[----:B------:R-:W-:Y:S01]  /*1210*/  IMAD.MOV.U32 R14, RZ, RZ, RZ ;  /* 0x000000ffff0e7224 */ /* 0x000fe200078e00ff */
[----:B------:R-:W-:Y:S01]  /*1220*/  LOP3.LUT R10, R10, R15, RZ, 0x3c, !PT ;  /* 0x0000000f0a0a7212 */ /* 0x000fe200078e3cff */
[----:B------:R-:W-:Y:S01]  /*1230*/  UISETP.NE.AND UP1, UPT, UR11, 0x2, UPT ;  /* 0x000000020b00788c */ /* 0x000fe2000bf25270 */
[----:B------:R-:W-:Y:S02]  /*1240*/  ISETP.GE.AND P0, PT, R11, UR8, !P0 ;  /* 0x000000080b007c0c */ /* 0x000fe4000c706270 */
[----:B------:R-:W-:Y:S02]  /*1250*/  SHF.R.U32.HI R15, RZ, 0x11, R10 ;  /* 0x00000011ff0f7819 */ /* 0x000fe4000001160a */
[----:B------:R-:W-:-:S02]  /*1260*/  ISETP.GE.AND P6, PT, R9, UR8, !P1 ;  /* 0x0000000809007c0c */ /* 0x000fc4000cfc6270 */
[----:B------:R-:W-:Y:S02]  /*1270*/  LOP3.LUT R15, R15, R10, RZ, 0x3c, !PT ;  /* 0x0000000a0f0f7212 */ /* 0x000fe400078e3cff */
[----:B------:R-:W-:-:S03]  /*1280*/  PLOP3.LUT P0, PT, P0, P6, PT, 0x80, 0x8 ;  /* 0x000000000008781c */ /* 0x000fc6000070d070 */
[----:B------:R-:W-:-:S05]  /*1290*/  IMAD.SHL.U32 R10, R15, 0x4, RZ ;  /* 0x000000040f0a7824 */ /* 0x000fca00078e00ff */
[----:B------:R-:W-:-:S04]  /*12a0*/  LOP3.LUT R10, R10, 0xc, RZ, 0xc0, !PT ;  /* 0x0000000c0a0a7812 */ /* 0x000fc800078ec0ff */
[C---:B------:R-:W-:Y:S02]  /*12b0*/  ISETP.EQ.AND P3, PT, R10.reuse, 0x8, PT ;  /* 0x000000080a00780c */ /* 0x040fe40003f62270 */
[C---:B------:R-:W-:Y:S02]  /*12c0*/  ISETP.EQ.AND P2, PT, R10.reuse, 0xc, PT ;  /* 0x0000000c0a00780c */ /* 0x040fe40003f42270 */
[C---:B------:R-:W-:Y:S02]  /*12d0*/  ISETP.EQ.AND P4, PT, R10.reuse, 0x10, PT ;  /* 0x000000100a00780c */ /* 0x040fe40003f82270 */
[C---:B------:R-:W-:Y:S02]  /*12e0*/  ISETP.EQ.AND P1, PT, R10.reuse, 0x14, PT ;  /* 0x000000140a00780c */ /* 0x040fe40003f22270 */
[C---:B------:R-:W-:Y:S02]  /*12f0*/  ISETP.EQ.AND P5, PT, R10.reuse, -0x8, PT ;  /* 0xfffffff80a00780c */ /* 0x040fe40003fa2270 */
[----:B------:R-:W-:-:S03]  /*1300*/  ISETP.EQ.AND P6, PT, R10, -0x4, PT ;  /* 0xfffffffc0a00780c */ /* 0x000fc60003fc2270 */
        /* <DEDUP_REMOVED lines=10> */
[----:B------:R-:W-:-:S02]  /*13b0*/  VIADD R10, R8, 0x1 ;  /* 0x00000001080a7836 */ /* 0x000fc40000000000 */
[----:B------:R-:W-:Y:S02]  /*13c0*/  @!P0 IMAD.MOV R10, RZ, RZ, R8 ;  /* 0x000000ffff0a8224 */ /* 0x000fe400078e0208 */
[----:B------:R-:W-:Y:S02]  /*13d0*/  IMAD.SHL.U32 R8, R15, 0x20, RZ ;  /* 0x000000200f087824 */ /* 0x000fe400078e00ff */
[----:B------:R-:W-:Y:S02]  /*13e0*/  @P4 IMAD.MOV.U32 R14, RZ, RZ, 0x1 ;  /* 0x00000001ff0e4424 */ /* 0x000fe400078e00ff */
[----:B------:R-:W-:Y:S01]  /*13f0*/  @P1 IMAD.MOV.U32 R14, RZ, RZ, -0x1 ;  /* 0xffffffffff0e1424 */ /* 0x000fe200078e00ff */
[----:B------:R-:W-:Y:S01]  /*1400*/  LOP3.LUT R15, R8, R15, RZ, 0x3c, !PT ;  /* 0x0000000f080f7212 */ /* 0x000fe200078e3cff */
[----:B------:R-:W-:Y:S02]  /*1410*/  @P5 IMAD.MOV.U32 R12, RZ, RZ, RZ ;  /* 0x000000ffff0c5224 */ /* 0x000fe400078e00ff */
[----:B------:R-:W-:-:S02]  /*1420*/  @P3 IMAD.MOV.U32 R14, RZ, RZ, RZ ;  /* 0x000000ffff0e3224 */ /* 0x000fc400078e00ff */
[----:B------:R-:W-:Y:S02]  /*1430*/  @P6 IMAD.MOV.U32 R12, RZ, RZ, RZ ;  /* 0x000000ffff0c6224 */ /* 0x000fe400078e00ff */
[----:B------:R-:W-:Y:S02]  /*1440*/  @P2 IMAD.MOV.U32 R14, RZ, RZ, RZ ;  /* 0x000000ffff0e2224 */ /* 0x000fe400078e00ff */
[----:B------:R-:W-:Y:S01]  /*1450*/  IMAD.MOV.U32 R8, RZ, RZ, R10 ;  /* 0x000000ffff087224 */ /* 0x000fe200078e000a */
[----:B------:R-:W-:Y:S02]  /*1460*/  IADD3 R11, PT, PT, R12, UR9, R11 ;  /* 0x000000090c0b7c10 */ /* 0x000fe4000fffe00b */
[----:B------:R-:W-:Y:S02]  /*1470*/  IADD3 R9, PT, PT, R14, UR9, R9 ;  /* 0x000000090e097c10 */ /* 0x000fe4000fffe009 */
[----:B------:R-:W-:Y:S02]  /*1480*/  LOP3.LUT R11, R11, UR6, RZ, 0xc0, !PT ;  /* 0x000000060b0b7c12 */ /* 0x000fe4000f8ec0ff */
[----:B------:R-:W-:Y:S01]  /*1490*/  LOP3.LUT R9, R9, UR6, RZ, 0xc0, !PT ;  /* 0x0000000609097c12 */ /* 0x000fe2000f8ec0ff */
[----:B------:R-:W-:Y:S06]  /*14a0*/  BRA.U !UP1, `(.L_x_1) ;  /* 0x0000000109b07547 */ /* 0x000fec000b800000 */
[----:B------:R-:W-:Y:S01]  /*14b0*/  IMAD.SHL.U32 R10, R15, 0x2000, RZ ;  /* 0x000020000f0a7824 */ /* 0x000fe200078e00ff */
[----:B------:R-:W-:Y:S01]  /*14c0*/  ISETP.GE.AND P0, PT, R11, UR7, PT ;  /* 0x000000070b007c0c */ /* 0x000fe2000bf06270 */
[----:B------:R-:W-:Y:S01]  /*14d0*/  IMAD.MOV.U32 R12, RZ, RZ, RZ ;  /* 0x000000ffff0c7224 */ /* 0x000fe200078e00ff */
[----:B------:R-:W-:Y:S01]  /*14e0*/  ISETP.GE.AND P1, PT, R9, UR7, PT ;  /* 0x0000000709007c0c */ /* 0x000fe2000bf26270 */
[----:B------:R-:W-:Y:S01]  /*14f0*/  IMAD.MOV.U32 R14, RZ, RZ, RZ ;  /* 0x000000ffff0e7224 */ /* 0x000fe200078e00ff */
[----:B------:R-:W-:Y:S02]  /*1500*/  LOP3.LUT R10, R10, R15, RZ, 0x3c, !PT ;  /* 0x0000000f0a0a7212 */ /* 0x000fe400078e3cff */
[----:B------:R-:W-:Y:S02]  /*1510*/  ISETP.GE.AND P0, PT, R11, UR8, !P0 ;  /* 0x000000080b007c0c */ /* 0x000fe4000c706270 */
[----:B------:R-:W-:Y:S02]  /*1520*/  SHF.R.U32.HI R15, RZ, 0x11, R10 ;  /* 0x00000011ff0f7819 */ /* 0x000fe4000001160a */
[----:B------:R-:W-:-:S02]  /*1530*/  ISETP.GE.AND P6, PT, R9, UR8, !P1 ;  /* 0x0000000809007c0c */ /* 0x000fc4000cfc6270 */
[----:B------:R-:W-:Y:S02]  /*1540*/  LOP3.LUT R15, R15, R10, RZ, 0x3c, !PT ;  /* 0x0000000a0f0f7212 */ /* 0x000fe400078e3cff */
[----:B------:R-:W-:-:S03]  /*1550*/  PLOP3.LUT P0, PT, P0, P6, PT, 0x80, 0x8 ;  /* 0x000000000008781c */ /* 0x000fc6000070d070 */
[C---:B------:R-:W-:Y:S02]  /*1560*/  IMAD.SHL.U32 R10, R15.reuse, 0x4, RZ ;  /* 0x000000040f0a7824 */ /* 0x040fe400078e00ff */
[----:B------:R-:W-:-:S03]  /*1570*/  IMAD.SHL.U32 R16, R15, 0x20, RZ ;  /* 0x000000200f107824 */ /* 0x000fc600078e00ff */
[----:B------:R-:W-:Y:S02]  /*1580*/  LOP3.LUT R10, R10, 0xc, RZ, 0xc0, !PT ;  /* 0x0000000c0a0a7812 */ /* 0x000fe400078ec0ff */
[----:B------:R-:W-:Y:S02]  /*1590*/  LOP3.LUT R15, R16, R15, RZ, 0x3c, !PT ;  /* 0x0000000f100f7212 */ /* 0x000fe400078e3cff */
[C---:B------:R-:W-:Y:S02]  /*15a0*/  ISETP.EQ.AND P3, PT, R10.reuse, 0x8, PT ;  /* 0x000000080a00780c */ /* 0x040fe40003f62270 */
[C---:B------:R-:W-:Y:S02]  /*15b0*/  ISETP.EQ.AND P2, PT, R10.reuse, 0xc, PT ;  /* 0x0000000c0a00780c */ /* 0x040fe40003f42270 */
[C---:B------:R-:W-:Y:S02]  /*15c0*/  ISETP.EQ.AND P4, PT, R10.reuse, 0x10, PT ;  /* 0x000000100a00780c */ /* 0x040fe40003f82270 */
[----:B------:R-:W-:-:S02]  /*15d0*/  ISETP.EQ.AND P1, PT, R10, 0x14, PT ;  /* 0x000000140a00780c */ /* 0x000fc40003f22270 */
        /* <DEDUP_REMOVED lines=13> */
[----:B------:R-:W-:-:S04]  /*16b0*/  @!P0 IMAD.MOV R10, RZ, RZ, R8 ;  /* 0x000000ffff0a8224 */ /* 0x000fc800078e0208 */
[----:B------:R-:W-:Y:S02]  /*16c0*/  @P4 IMAD.MOV.U32 R14, RZ, RZ, 0x1 ;  /* 0x00000001ff0e4424 */ /* 0x000fe400078e00ff */
[----:B------:R-:W-:Y:S02]  /*16d0*/  @P1 IMAD.MOV.U32 R14, RZ, RZ, -0x1 ;  /* 0xffffffffff0e1424 */ /* 0x000fe400078e00ff */
[----:B------:R-:W-:Y:S02]  /*16e0*/  @P5 IMAD.MOV.U32 R12, RZ, RZ, RZ ;  /* 0x000000ffff0c5224 */ /* 0x000fe400078e00ff */
[----:B------:R-:W-:Y:S02]  /*16f0*/  @P3 IMAD.MOV.U32 R14, RZ, RZ, RZ ;  /* 0x000000ffff0e3224 */ /* 0x000fe400078e00ff */
[----:B------:R-:W-:Y:S02]  /*1700*/  @P6 IMAD.MOV.U32 R12, RZ, RZ, RZ ;  /* 0x000000ffff0c6224 */ /* 0x000fe400078e00ff */
[----:B------:R-:W-:-:S02]  /*1710*/  @P2 IMAD.MOV.U32 R14, RZ, RZ, RZ ;  /* 0x000000ffff0e2224 */ /* 0x000fc400078e00ff */
[----:B------:R-:W-:Y:S01]  /*1720*/  IMAD.MOV.U32 R8, RZ, RZ, R10 ;  /* 0x000000ffff087224 */ /* 0x000fe200078e000a */
[----:B------:R-:W-:Y:S02]  /*1730*/  IADD3 R11, PT, PT, R12, UR9, R11 ;  /* 0x000000090c0b7c10 */ /* 0x000fe4000fffe00b */
[----:B------:R-:W-:Y:S02]  /*1740*/  IADD3 R9, PT, PT, R14, UR9, R9 ;  /* 0x000000090e097c10 */ /* 0x000fe4000fffe009 */
[----:B------:R-:W-:Y:S02]  /*1750*/  LOP3.LUT R11, R11, UR6, RZ, 0xc0, !PT ;  /* 0x000000060b0b7c12 */ /* 0x000fe4000f8ec0ff */
[----:B------:R-:W-:-:S07]  /*1760*/  LOP3.LUT R9, R9, UR6, RZ, 0xc0, !PT ;  /* 0x0000000609097c12 */ /* 0x000fce000f8ec0ff */
.L_x_1:
[----:B----4-:R-:W-:Y:S01]  /*1770*/  IMAD.IADD R13, R8, 0x1, R13 ;  /* 0x00000001080d7824 */ /* 0x010fe200078e020d */
[----:B------:R-:W-:Y:S01]  /*1780*/  UIADD3 UR4, UPT, UPT, UR4, 0x1, URZ ;  /* 0x0000000104047890 */ /* 0x000fe2000fffe0ff */
[----:B------:R-:W-:Y:S11]  /*1790*/  BRA.U !UP0, `(.L_x_4) ;  /* 0xffffffe908a87547 */ /* 0x000ff6000b83ffff */
[----:B------:R4:W-:Y:S02]  /*17a0*/  STS [R6], R13 ;  /* 0x0000000d06007388 */ /* 0x0009e40000000800 */
.L_x_0:
[----:B------:R-:W-:Y:S01]  /*17b0*/  BAR.SYNC.DEFER_BLOCKING 0x0 ;  /* 0x0000000000007b1d */ /* 0x000fe20000010000 */
[----:B------:R-:W-:Y:S02]  /*17c0*/  ISETP.GE.U32.AND P0, PT, R7, 0x42, PT ;  /* 0x000000420700780c */ /* 0x000fe40003f06070 */
[----:B------:R-:W-:-:S11]  /*17d0*/  ISETP.GT.U32.AND P1, PT, R0, 0x1f, PT ;  /* 0x0000001f0000780c */ /* 0x000fd60003f24070 */
[----:B------:R-:W-:Y:S05]  /*17e0*/  @!P0 BRA `(.L_x_5) ;  /* 0x00000000002c8947 */ /* 0x000fea0003800000 */
.L_x_6:
[----:B------:R-:W-:-:S04]  /*17f0*/  SHF.R.U32.HI R15, RZ, 0x1, R7 ;  /* 0x00000001ff0f7819 */ /* 0x000fc80000011607 */
[----:B------:R-:W-:-:S13]  /*1800*/  ISETP.GE.U32.AND P0, PT, R0, R15, PT ;  /* 0x0000000f0000720c */ /* 0x000fda0003f06070 */
[----:B-1----:R-:W-:Y:S01]  /*1810*/  @!P0 IMAD R8, R15, 0x4, R6 ;  /* 0x000000040f088824 */ /* 0x002fe200078e0206 */
[----:B----4-:R-:W-:Y:S05]  /*1820*/  @!P0 LDS R13, [R6] ;  /* 0x00000000060d8984 */ /* 0x010fea0000000800 */
[----:B------:R-:W1:Y:S02]  /*1830*/  @!P0 LDS R8, [R8] ;  /* 0x0000000008088984 */ /* 0x000e640000000800 */
[----:B-1----:R-:W-:-:S05]  /*1840*/  @!P0 IMAD.IADD R13, R8, 0x1, R13 ;  /* 0x00000001080d8824 */ /* 0x002fca00078e020d */
[----:B------:R1:W-:Y:S01]  /*1850*/  @!P0 STS [R6], R13 ;  /* 0x0000000d06008388 */ /* 0x0003e20000000800 */
[----:B------:R-:W-:Y:S01]  /*1860*/  BAR.SYNC.DEFER_BLOCKING 0x0 ;  /* 0x0000000000007b1d */ /* 0x000fe20000010000 */
[----:B------:R-:W-:Y:S01]  /*1870*/  ISETP.GT.U32.AND P0, PT, R7, 0x83, PT ;  /* 0x000000830700780c */ /* 0x000fe20003f04070 */
[----:B------:R-:W-:-:S12]  /*1880*/  IMAD.MOV.U32 R7, RZ, RZ, R15 ;  /* 0x000000ffff077224 */ /* 0x000fd800078e000f */
[----:B-1----:R-:W-:Y:S05]  /*1890*/  @P0 BRA `(.L_x_6) ;  /* 0xfffffffc00d40947 */ /* 0x002fea000383ffff */
.L_x_5:
[----:B------:R-:W-:Y:S04]  /*18a0*/  BSSY B0, `(.L_x_7) ;  /* 0x000001a000007945 */ /* 0x000fe80003800000 */
[----:B------:R-:W-:Y:S05]  /*18b0*/  @P1 BRA `(.L_x_8) ;  /* 0x0000000000601947 */ /* 0x000fea0003800000 */
[----:B0---4-:R-:W0:Y:S01]  /*18c0*/  LDS R6, [R6] ;  /* 0x0000000006067984 */ /* 0x011e220000000800 */
[----:B------:R-:W-:-:S03]  /*18d0*/  UMOV UR4, 0xffffffff ;  /* 0xffffffff00047882 */ /* 0x000fc60000000000 */
[----:B------:R-:W-:Y:S05]  /*18e0*/  BRA.DIV UR4, `(.L_x_9) ;  /* 0x0000000204647947 */ /* 0x000fea000b800000 */
[----:B0-----:R-:W0:Y:S02]  /*18f0*/  SHFL.DOWN PT, R7, R6, 0x10, 0x1f ;  /* 0x0a001f0006077f89 */ /* 0x001e2400000e0000 */
[----:B0-----:R-:W-:-:S05]  /*1900*/  IMAD.IADD R7, R6, 0x1, R7 ;  /* 0x0000000106077824 */ /* 0x001fca00078e0207 */
[----:B-1----:R-:W0:Y:S02]  /*1910*/  SHFL.DOWN PT, R8, R7, 0x8, 0x1f ;  /* 0x09001f0007087f89 */ /* 0x002e2400000e0000 */
[----:B0-----:R-:W-:-:S05]  /*1920*/  IMAD.IADD R8, R7, 0x1, R8 ;  /* 0x0000000107087824 */ /* 0x001fca00078e0208 */
[----:B------:R-:W0:Y:S02]  /*1930*/  SHFL.DOWN PT, R13, R8, 0x4, 0x1f ;  /* 0x08801f00080d7f89 */ /* 0x000e2400000e0000 */
[----:B0-----:R-:W-:-:S05]  /*1940*/  IMAD.IADD R13, R8, 0x1, R13 ;  /* 0x00000001080d7824 */ /* 0x001fca00078e020d */
[----:B------:R-:W0:Y:S02]  /*1950*/  SHFL.DOWN PT, R10, R13, 0x2, 0x1f ;  /* 0x08401f000d0a7f89 */ /* 0x000e2400000e0000 */
[----:B0-----:R-:W-:-:S05]  /*1960*/  IMAD.IADD R10, R13, 0x1, R10 ;  /* 0x000000010d0a7824 */ /* 0x001fca00078e020a */
[----:B------:R0:W1:Y:S02]  /*1970*/  SHFL.DOWN PT, R15, R10, 0x1, 0x1f ;  /* 0x08201f000a0f7f89 */ /* 0x00006400000e0000 */
.L_x_15:
[----:B------:R-:W-:Y:S01]  /*1980*/  ISETP.NE.AND P0, PT, R0, RZ, PT ;  /* 0x000000ff0000720c */ /* 0x000fe20003f05270 */
[----:B-1----:R-:W-:-:S12]  /*1990*/  IMAD.IADD R6, R10, 0x1, R15 ;  /* 0x000000010a067824 */ /* 0x002fd800078e020f */
[----:B------:R-:W-:Y:S05]  /*19a0*/  @P0 BRA `(.L_x_8) ;  /* 0x0000000000240947 */ /* 0x000fea0003800000 */
[----:B------:R-:W1:Y:S01]  /*19b0*/  S2UR UR5, SR_CgaCtaId ;  /* 0x00000000000579c3 */ /* 0x000e620000008800 */
[----:B------:R-:W-:Y:S01]  /*19c0*/  ISETP.NE.AND P0, PT, R6, RZ, PT ;  /* 0x000000ff0600720c */ /* 0x000fe20003f05270 */
[----:B------:R-:W-:Y:S02]  /*19d0*/  UMOV UR4, 0x400 ;  /* 0x0000040000047882 */ /* 0x000fe40000000000 */
[----:B-1----:R-:W-:-:S09]  /*19e0*/  ULEA UR4, UR5, UR4, 0x18 ;  /* 0x0000000405047291 */ /* 0x002fd2000f8ec0ff */
[----:B------:R1:W-:Y:S01]  /*19f0*/  STS [UR4], R6 ;  /* 0x00000006ff007988 */ /* 0x0003e20008000804 */
[----:B------:R-:W-:Y:S05]  /*1a00*/  @!P0 BRA `(.L_x_8) ;  /* 0x00000000000c8947 */ /* 0x000fea0003800000 */
[----:B------:R-:W4:Y:S01]  /*1a10*/  LDC.64 R12, c[0x0][0x390] ;  /* 0x0000e400ff0c7b82 */ /* 0x000f220000000a00 */
[----:B------:R-:W-:-:S05]  /*1a20*/  IMAD.MOV.U32 R7, RZ, RZ, RZ ;  /* 0x000000ffff077224 */ /* 0x000fca00078e00ff */
[----:B----4-:R4:W-:Y:S02]  /*1a30*/  REDG.E.ADD.64.STRONG.GPU desc[UR12][R12.64], R6 ;  /* 0x000000060c00798e */ /* 0x0109e4000c12e50c */
.L_x_8:
[----:B------:R-:W-:Y:S05]  /*1a40*/  BSYNC B0 ;  /* 0x0000000000007941 */ /* 0x000fea0003800000 */
.L_x_7:
[----:B--2---:R-:W-:Y:S04]  /*1a50*/  STG.E desc[UR12][R2.64], R11 ;  /* 0x0000000b02007986 */ /* 0x004fe8000c10190c */
[----:B---3--:R-:W-:Y:S01]  /*1a60*/  STG.E desc[UR12][R4.64], R9 ;  /* 0x0000000904007986 */ /* 0x008fe2000c10190c */
[----:B------:R-:W-:Y:S05]  /*1a70*/  EXIT ;  /* 0x000000000000794d */ /* 0x000fea0003800000 */
.L_x_9:
[----:B-1----:R-:W-:Y:S02]  /*1a80*/  IMAD.MOV.U32 R17, RZ, RZ, 0x10 ;  /* 0x00000010ff117424 */ /* 0x002fe400078e00ff */
[----:B------:R-:W-:Y:S02]  /*1a90*/  IMAD.MOV.U32 R19, RZ, RZ, 0x1f ;  /* 0x0000001fff137424 */ /* 0x000fe400078e00ff */
[----:B------:R-:W-:-:S07]  /*1aa0*/  IMAD.MOV.U32 R12, RZ, RZ, -0x1 ;  /* 0xffffffffff0c7424 */ /* 0x000fce00078e00ff */
[----:B0-23--:R-:W-:Y:S05]  /*1ab0*/  WARPSYNC.COLLECTIVE R12, `(.L_x_10) ;  /* 0x000000000c087348 */ /* 0x00dfea0003c00000 */
[----:B0-----:R0:W1:Y:S02]  /*1ac0*/  SHFL.DOWN P0, R15, R6, R17, R19 ;  /* 0x08000011060f7389 */ /* 0x0010640000000013 */
[----:B0123--:R-:W-:Y:S05]  /*1ad0*/  ENDCOLLECTIVE ;  /* 0x000000000000791b */ /* 0x00ffea0003800000 */
.L_x_10:
[----:B------:R-:W-:Y:S02]  /*1ae0*/  IMAD.MOV.U32 R17, RZ, RZ, 0x8 ;  /* 0x00000008ff117424 */ /* 0x000fe400078e00ff */
[----:B------:R-:W-:-:S04]  /*1af0*/  IMAD.MOV.U32 R7, RZ, RZ, R15 ;  /* 0x000000ffff077224 */ /* 0x000fc800078e000f */
[----:B------:R-:W-:-:S04]  /*1b00*/  IMAD.IADD R7, R6, 0x1, R7 ;  /* 0x0000000106077824 */ /* 0x000fc800078e0207 */
[----:B------:R-:W-:-:S07]  /*1b10*/  IMAD.MOV.U32 R6, RZ, RZ, R7 ;  /* 0x000000ffff067224 */ /* 0x000fce00078e0007 */
[----:B------:R-:W-:Y:S05]  /*1b20*/  WARPSYNC.COLLECTIVE R12, `(.L_x_11) ;  /* 0x000000000c087348 */ /* 0x000fea0003c00000 */
[----:B------:R0:W1:Y:S02]  /*1b30*/  SHFL.DOWN P0, R15, R6, R17, R19 ;  /* 0x08000011060f7389 */ /* 0x0000640000000013 */
[----:B01----:R-:W-:Y:S05]  /*1b40*/  ENDCOLLECTIVE ;  /* 0x000000000000791b */ /* 0x003fea0003800000 */
.L_x_11:
[----:B------:R-:W-:Y:S02]  /*1b50*/  IMAD.MOV.U32 R17, RZ, RZ, 0x4 ;  /* 0x00000004ff117424 */ /* 0x000fe400078e00ff */
[----:B------:R-:W-:-:S04]  /*1b60*/  IMAD.MOV.U32 R8, RZ, RZ, R15 ;  /* 0x000000ffff087224 */ /* 0x000fc800078e000f */
[----:B------:R-:W-:-:S04]  /*1b70*/  IMAD.IADD R8, R7, 0x1, R8 ;  /* 0x0000000107087824 */ /* 0x000fc800078e0208 */
[----:B------:R-:W-:-:S07]  /*1b80*/  IMAD.MOV.U32 R6, RZ, RZ, R8 ;  /* 0x000000ffff067224 */ /* 0x000fce00078e0008 */
[----:B------:R-:W-:Y:S05]  /*1b90*/  WARPSYNC.COLLECTIVE R12, `(.L_x_12) ;  /* 0x000000000c087348 */ /* 0x000fea0003c00000 */
[----:B------:R0:W1:Y:S02]  /*1ba0*/  SHFL.DOWN P0, R15, R6, R17, R19 ;  /* 0x08000011060f7389 */ /* 0x0000640000000013 */
[----:B01----:R-:W-:Y:S05]  /*1bb0*/  ENDCOLLECTIVE ;  /* 0x000000000000791b */ /* 0x003fea0003800000 */
.L_x_12:
[----:B------:R-:W-:Y:S02]  /*1bc0*/  IMAD.MOV.U32 R17, RZ, RZ, 0x2 ;  /* 0x00000002ff117424 */ /* 0x000fe400078e00ff */
[----:B------:R-:W-:-:S04]  /*1bd0*/  IMAD.MOV.U32 R13, RZ, RZ, R15 ;  /* 0x000000ffff0d7224 */ /* 0x000fc800078e000f */
[----:B------:R-:W-:-:S04]  /*1be0*/  IMAD.IADD R13, R8, 0x1, R13 ;  /* 0x00000001080d7824 */ /* 0x000fc800078e020d */
[----:B------:R-:W-:-:S07]  /*1bf0*/  IMAD.MOV.U32 R6, RZ, RZ, R13 ;  /* 0x000000ffff067224 */ /* 0x000fce00078e000d */
[----:B------:R-:W-:Y:S05]  /*1c00*/  WARPSYNC.COLLECTIVE R12, `(.L_x_13) ;  /* 0x000000000c087348 */ /* 0x000fea0003c00000 */
[----:B------:R0:W1:Y:S02]  /*1c10*/  SHFL.DOWN P0, R15, R6, R17, R19 ;  /* 0x08000011060f7389 */ /* 0x0000640000000013 */
[----:B01----:R-:W-:Y:S05]  /*1c20*/  ENDCOLLECTIVE ;  /* 0x000000000000791b */ /* 0x003fea0003800000 */
.L_x_13:
[----:B------:R-:W-:Y:S02]  /*1c30*/  IMAD.MOV.U32 R17, RZ, RZ, 0x1 ;  /* 0x00000001ff117424 */ /* 0x000fe400078e00ff */
[----:B------:R-:W-:-:S04]  /*1c40*/  IMAD.MOV.U32 R10, RZ, RZ, R15 ;  /* 0x000000ffff0a7224 */ /* 0x000fc800078e000f */
[----:B------:R-:W-:-:S04]  /*1c50*/  IMAD.IADD R10, R13, 0x1, R10 ;  /* 0x000000010d0a7824 */ /* 0x000fc800078e020a */
[----:B------:R-:W-:-:S07]  /*1c60*/  IMAD.MOV.U32 R6, RZ, RZ, R10 ;  /* 0x000000ffff067224 */ /* 0x000fce00078e000a */
[----:B------:R-:W-:Y:S05]  /*1c70*/  WARPSYNC.COLLECTIVE R12, `(.L_x_14) ;  /* 0x000000000c087348 */ /* 0x000fea0003c00000 */
[----:B------:R0:W1:Y:S02]  /*1c80*/  SHFL.DOWN P0, R15, R6, R17, R19 ;  /* 0x08000011060f7389 */ /* 0x0000640000000013 */
[----:B01----:R-:W-:Y:S05]  /*1c90*/  ENDCOLLECTIVE ;  /* 0x000000000000791b */ /* 0x003fea0003800000 */
.L_x_14:
[----:B------:R-:W-:Y:S05]  /*1ca0*/  BRA `(.L_x_15) ;  /* 0xfffffffc00347947 */ /* 0x000fea000383ffff */
.L_x_16:
[----:B------:R-:W-:-:S00]  /*1cb0*/  BRA `(.L_x_16) ;  /* 0xfffffffc00fc7947 */ /* 0x000fc0000383ffff */
[----:B------:R-:W-:-:S00]  /*1cc0*/  NOP ;  /* 0x0000000000007918 */ /* 0x000fc00000000000 */
        /* <DEDUP_REMOVED lines=11> */
.L_x_17:


//--------------------- .nv.shared._Z27random_walk_kernel_advancedPiS_Pyiiiiii --------------------------
	.section	.nv.shared._Z27random_walk_kernel_advancedPiS_Pyiiiiii,"aw",@nobits
	.sectionflags	@""
	.align	16
	.zero		1024


//--------------------- .nv.shared.reserved.0     --------------------------
	.section	.nv.shared.reserved.0,"aw",@nobits
	.weak		__nv_reservedSMEM_offset_0_alias
	.size		__nv_reservedSMEM_offset_0_alias, 0, 64
	.other		__nv_reservedSMEM_offset_0_alias,@"STO_CUDA_RESERVED_SHARED STV_DEFAULT"
__nv_reservedSMEM_offset_0_alias:
	.zero		0
	.zero		64


//--------------------- .nv.constant0._Z27random_walk_kernel_advancedPiS_Pyiiiiii --------------------------
	.section	.nv.constant0._Z27random_walk_kernel_advancedPiS_Pyiiiiii,"a",@progbits
	.sectionflags	@""
	.align	4
.nv.constant0._Z27random_walk_kernel_advancedPiS_Pyiiiiii:
	.zero		944


//--------------------- SYMBOLS --------------------------

	.type		.nv.reservedSmem.offset0,@object
	.size		.nv.reservedSmem.offset0,0x4
	.type		.nv.reservedSmem.cap,@object
	.size		.nv.reservedSmem.cap,0x4
